def matmul_kernel(
    a_ptr,
    b_ptr,
    c_ptr,
    M,
    N,
    K,
    stride_am,
    stride_ak,
    stride_bk,
    stride_bn,
    stride_cm,
    stride_cn,
    BLOCK_M: tl.constexpr,
    BLOCK_N: tl.constexpr,
    BLOCK_K: tl.constexpr,
    GROUP_M: tl.constexpr,
):
    pid = tl.program_id(axis=0)
    num_pid_m = tl.cdiv(M, BLOCK_M)
    num_pid_n = tl.cdiv(N, BLOCK_N)
    num_pid_in_group = GROUP_M * num_pid_n
    group_id = pid // num_pid_in_group
    first_pid_m = group_id * GROUP_M
    group_size_m = min(num_pid_m - first_pid_m, GROUP_M)
    pid_m = first_pid_m + ((pid % num_pid_in_group) % group_size_m)
    pid_n = (pid % num_pid_in_group) // group_size_m

    offs_am = (pid_m * BLOCK_M + tl.arange(0, BLOCK_M)) % M
    offs_bn = (pid_n * BLOCK_N + tl.arange(0, BLOCK_N)) % N
    offs_k = tl.arange(0, BLOCK_K)
    a_ptrs = a_ptr + offs_am[:, None] * stride_am + offs_k[None, :] * stride_ak
    b_ptrs = b_ptr + offs_k[:, None] * stride_bk + offs_bn[None, :] * stride_bn

    acc = tl.zeros((BLOCK_M, BLOCK_N), dtype=tl.float32)
    for kk in range(0, tl.cdiv(K, BLOCK_K)):
        a = tl.load(a_ptrs, mask=offs_k[None, :] < K - kk * BLOCK_K, other=0.0)
        b = tl.load(b_ptrs, mask=offs_k[:, None] < K - kk * BLOCK_K, other=0.0)
        acc = tl.dot(a, b, acc)
        a_ptrs += BLOCK_K * stride_ak
        b_ptrs += BLOCK_K * stride_bk

    c = acc.to(c_ptr.dtype.element_ty)
    offs_cm = pid_m * BLOCK_M + tl.arange(0, BLOCK_M)
    offs_cn = pid_n * BLOCK_N + tl.arange(0, BLOCK_N)
    c_ptrs = c_ptr + offs_cm[:, None] * stride_cm + offs_cn[None, :] * stride_cn
    mask = (offs_cm[:, None] < M) & (offs_cn[None, :] < N)
    tl.store(c_ptrs, c, mask=mask)

# config = {"BLOCK_K": 128, "BLOCK_M": 128, "BLOCK_N": 16, "GROUP_M": 8, "arch": "sm_100", "dtype": "bf16", "num_ctas": 1, "num_stages": 2, "num_warps": 4}
# arch = sm_100


// ===== COMPILED SASS (sm_100a) =====

	.target	sm_100a

	.elftype	@"ET_EXEC"


//--------------------- .note.nv.tkinfo           --------------------------
	.section	.note.nv.tkinfo,"",@"SHT_NOTE"
	.sectionflags	@"SHF_NOTE_NV_TKINFO"
	.tkinfo
        /*0018*/ 	.word	0x00000081
        /*0030*/ 	.string	""
        /*0030*/ 	.string	"ptxas-blackwell"
        /*0030*/ 	.string	"Cuda compilation tools, release 12.9, V12.9.86"
        /*0030*/ 	.string	"Build cuda_12.9.r12.9/compiler.36037853_0"
        /*0030*/ 	.string	"-v  -suppress-debug-info  -lineinfo  -arch sm_100a "



//--------------------- .note.nv.cuver            --------------------------
	.section	.note.nv.cuver,"",@"SHT_NOTE"
	.sectionflags	@"SHF_NOTE_NV_CUVER"
        /*0018*/ 	.short	0x0001
        /*001a*/ 	.short	0x0064
        /*001c*/ 	.short	0x0001
        /*001e*/ 	.short	0x0000
        /*0020*/ 	.short	0x0001
        /*0022*/ 	.short	0x0000


//--------------------- .nv.info                  --------------------------
	.section	.nv.info,"",@"SHT_CUDA_INFO"
	.align	4


	//----- nvinfo : EIATTR_REGCOUNT
	.align		4
        /*0000*/ 	.byte	0x04, 0x2f
        /*0002*/ 	.short	(.L_4 - .L_3)
	.align		4
.L_3:
        /*0004*/ 	.word	index@(matmul_kernel)
        /*0008*/ 	.word	0x000000ff


	//----- nvinfo : EIATTR_FRAME_SIZE
	.align		4
.L_4:
        /*000c*/ 	.byte	0x04, 0x11
        /*000e*/ 	.short	(.L_6 - .L_5)
	.align		4
.L_5:
        /*0010*/ 	.word	index@($__internal_2_$__cuda_sm10x_tcgen05_guardrail_trap_unallocated_columns_being_dealloced)
        /*0014*/ 	.word	0x00000300


	//----- nvinfo : EIATTR_FRAME_SIZE
	.align		4
.L_6:
        /*0018*/ 	.byte	0x04, 0x11
        /*001a*/ 	.short	(.L_8 - .L_7)
	.align		4
.L_7:
        /*001c*/ 	.word	index@($__internal_1_$__cuda_sm10x_tcgen05_guardrail_trap_phase_invalid_during_alloc)
        /*0020*/ 	.word	0x00000300


	//----- nvinfo : EIATTR_FRAME_SIZE
	.align		4
.L_8:
        /*0024*/ 	.byte	0x04, 0x11
        /*0026*/ 	.short	(.L_10 - .L_9)
	.align		4
.L_9:
        /*0028*/ 	.word	index@($__internal_0_$__cuda_sm10x_tcgen05_guardrail_trap_col_being_dealloced_not_returned_by_alloc)
        /*002c*/ 	.word	0x00000300


	//----- nvinfo : EIATTR_FRAME_SIZE
	.align		4
.L_10:
        /*0030*/ 	.byte	0x04, 0x11
        /*0032*/ 	.short	(.L_12 - .L_11)
	.align		4
.L_11:
        /*0034*/ 	.word	index@(matmul_kernel)
        /*0038*/ 	.word	0x00000300


	//----- nvinfo : EIATTR_MIN_STACK_SIZE
	.align		4
.L_12:
        /*003c*/ 	.byte	0x04, 0x12
        /*003e*/ 	.short	(.L_14 - .L_13)
	.align		4
.L_13:
        /*0040*/ 	.word	index@(matmul_kernel)
        /*0044*/ 	.word	0x00000300
.L_14:


//--------------------- .nv.info.matmul_kernel    --------------------------
	.section	.nv.info.matmul_kernel,"",@"SHT_CUDA_INFO"
	.sectionflags	@""
	.align	4


	//----- nvinfo : EIATTR_CUDA_API_VERSION
	.align		4
        /*0000*/ 	.byte	0x04, 0x37
        /*0002*/ 	.short	(.L_16 - .L_15)
.L_15:
        /*0004*/ 	.word	0x00000081


	//----- nvinfo : EIATTR_KPARAM_INFO
	.align		4
.L_16:
        /*0008*/ 	.byte	0x04, 0x17
        /*000a*/ 	.short	(.L_18 - .L_17)
.L_17:
        /*000c*/ 	.word	0x00000000
        /*0010*/ 	.short	0x000d
        /*0012*/ 	.short	0x0048
        /*0014*/ 	.byte	0x00, 0xf4, 0x21, 0x00


	//----- nvinfo : EIATTR_KPARAM_INFO
	.align		4
.L_18:
        /*0018*/ 	.byte	0x04, 0x17
        /*001a*/ 	.short	(.L_20 - .L_19)
.L_19:
        /*001c*/ 	.word	0x00000000
        /*0020*/ 	.short	0x000c
        /*0022*/ 	.short	0x0040
        /*0024*/ 	.byte	0x00, 0xf4, 0x21, 0x00


	//----- nvinfo : EIATTR_KPARAM_INFO
	.align		4
.L_20:
        /*0028*/ 	.byte	0x04, 0x17
        /*002a*/ 	.short	(.L_22 - .L_21)
.L_21:
        /*002c*/ 	.word	0x00000000
        /*0030*/ 	.short	0x000b
        /*0032*/ 	.short	0x0038
        /*0034*/ 	.byte	0x00, 0xf0, 0x11, 0x00


	//----- nvinfo : EIATTR_KPARAM_INFO
	.align		4
.L_22:
        /*0038*/ 	.byte	0x04, 0x17
        /*003a*/ 	.short	(.L_24 - .L_23)
.L_23:
        /*003c*/ 	.word	0x00000000
        /*0040*/ 	.short	0x000a
        /*0042*/ 	.short	0x0034
        /*0044*/ 	.byte	0x00, 0xf0, 0x11, 0x00


	//----- nvinfo : EIATTR_KPARAM_INFO
	.align		4
.L_24:
        /*0048*/ 	.byte	0x04, 0x17
        /*004a*/ 	.short	(.L_26 - .L_25)
.L_25:
        /*004c*/ 	.word	0x00000000
        /*0050*/ 	.short	0x0009
        /*0052*/ 	.short	0x0030
        /*0054*/ 	.byte	0x00, 0xf0, 0x11, 0x00


	//----- nvinfo : EIATTR_KPARAM_INFO
	.align		4
.L_26:
        /*0058*/ 	.byte	0x04, 0x17
        /*005a*/ 	.short	(.L_28 - .L_27)
.L_27:
        /*005c*/ 	.word	0x00000000
        /*0060*/ 	.short	0x0008
        /*0062*/ 	.short	0x002c
        /*0064*/ 	.byte	0x00, 0xf0, 0x11, 0x00


	//----- nvinfo : EIATTR_KPARAM_INFO
	.align		4
.L_28:
        /*0068*/ 	.byte	0x04, 0x17
        /*006a*/ 	.short	(.L_30 - .L_29)
.L_29:
        /*006c*/ 	.word	0x00000000
        /*0070*/ 	.short	0x0007
        /*0072*/ 	.short	0x0028
        /*0074*/ 	.byte	0x00, 0xf0, 0x11, 0x00


	//----- nvinfo : EIATTR_KPARAM_INFO
	.align		4
.L_30:
        /*0078*/ 	.byte	0x04, 0x17
        /*007a*/ 	.short	(.L_32 - .L_31)
.L_31:
        /*007c*/ 	.word	0x00000000
        /*0080*/ 	.short	0x0006
        /*0082*/ 	.short	0x0024
        /*0084*/ 	.byte	0x00, 0xf0, 0x11, 0x00


	//----- nvinfo : EIATTR_KPARAM_INFO
	.align		4
.L_32:
        /*0088*/ 	.byte	0x04, 0x17
        /*008a*/ 	.short	(.L_34 - .L_33)
.L_33:
        /*008c*/ 	.word	0x00000000
        /*0090*/ 	.short	0x0005
        /*0092*/ 	.short	0x0020
        /*0094*/ 	.byte	0x00, 0xf0, 0x11, 0x00


	//----- nvinfo : EIATTR_KPARAM_INFO
	.align		4
.L_34:
        /*0098*/ 	.byte	0x04, 0x17
        /*009a*/ 	.short	(.L_36 - .L_35)
.L_35:
        /*009c*/ 	.word	0x00000000
        /*00a0*/ 	.short	0x0004
        /*00a2*/ 	.short	0x001c
        /*00a4*/ 	.byte	0x00, 0xf0, 0x11, 0x00


	//----- nvinfo : EIATTR_KPARAM_INFO
	.align		4
.L_36:
        /*00a8*/ 	.byte	0x04, 0x17
        /*00aa*/ 	.short	(.L_38 - .L_37)
.L_37:
        /*00ac*/ 	.word	0x00000000
        /*00b0*/ 	.short	0x0003
        /*00b2*/ 	.short	0x0018
        /*00b4*/ 	.byte	0x00, 0xf0, 0x11, 0x00


	//----- nvinfo : EIATTR_KPARAM_INFO
	.align		4
.L_38:
        /*00b8*/ 	.byte	0x04, 0x17
        /*00ba*/ 	.short	(.L_40 - .L_39)
.L_39:
        /*00bc*/ 	.word	0x00000000
        /*00c0*/ 	.short	0x0002
        /*00c2*/ 	.short	0x0010
        /*00c4*/ 	.byte	0x00, 0xf4, 0x21, 0x00


	//----- nvinfo : EIATTR_KPARAM_INFO
	.align		4
.L_40:
        /*00c8*/ 	.byte	0x04, 0x17
        /*00ca*/ 	.short	(.L_42 - .L_41)
.L_41:
        /*00cc*/ 	.word	0x00000000
        /*00d0*/ 	.short	0x0001
        /*00d2*/ 	.short	0x0008
        /*00d4*/ 	.byte	0x00, 0xf4, 0x21, 0x00


	//----- nvinfo : EIATTR_KPARAM_INFO
	.align		4
.L_42:
        /*00d8*/ 	.byte	0x04, 0x17
        /*00da*/ 	.short	(.L_44 - .L_43)
.L_43:
        /*00dc*/ 	.word	0x00000000
        /*00e0*/ 	.short	0x0000
        /*00e2*/ 	.short	0x0000
        /*00e4*/ 	.byte	0x00, 0xf4, 0x21, 0x00


	//----- nvinfo : EIATTR_AT_ENTRY_FRAGMENTS
	.align		4
.L_44:
        /*00e8*/ 	.byte	0x04, 0x4f
        /*00ea*/ 	.short	(.L_46 - .L_45)


	//   ....[0]....
.L_45:
        /*00ec*/ 	.word	0x00000004


	//----- nvinfo : EIATTR_RESERVED_SMEM_USED
	.align		4
.L_46:
        /*00f0*/ 	.byte	0x01, 0x41
	.zero		2


	//----- nvinfo : EIATTR_SPARSE_MMA_MASK
	.align		4
        /*00f4*/ 	.byte	0x03, 0x50
        /*00f6*/ 	.short	0x0000


	//----- nvinfo : EIATTR_TCGEN05_1CTA_USED
	.align		4
        /*00f8*/ 	.byte	0x01, 0x51
	.zero		2


	//----- nvinfo : EIATTR_MAXREG_COUNT
	.align		4
        /*00fc*/ 	.byte	0x03, 0x1b
        /*00fe*/ 	.short	0x00ff


	//----- nvinfo : EIATTR_NUM_BARRIERS
	.align		4
        /*0100*/ 	.byte	0x02, 0x4c
        /*0102*/ 	.byte	0x01
	.zero		1


	//----- nvinfo : EIATTR_ANNOTATIONS
	.align		4
        /*0104*/ 	.byte	0x04, 0x55
        /*0106*/ 	.short	(.L_48 - .L_47)


	//   ....[0]....
.L_47:
        /*0108*/ 	.word	0x00000001
        /*010c*/ 	.byte	0x70, 0x0b, 0x00, 0x00, 0x01, 0x00, 0x00, 0x00, 0xc0, 0x0d, 0x00, 0x00, 0x01, 0x00, 0x00, 0x00
        /* <DEDUP_REMOVED lines=278> */
        /*127c*/ 	.byte	0x00, 0xe6, 0x00, 0x00


	//----- nvinfo : EIATTR_INT_WARP_WIDE_INSTR_OFFSETS
	.align		4
.L_48:
        /*1280*/ 	.byte	0x04, 0x31
        /*1282*/ 	.short	(.L_50 - .L_49)


	//   ....[0]....
.L_49:
        /*1284*/ 	.word	0x00000f50


	//   ....[1]....
        /*1288*/ 	.word	0x00000f80


	//   ....[2]....
        /*128c*/ 	.word	0x00007430


	//   ....[3]....
        /*1290*/ 	.word	0x0000ef70


	//   ....[4]....
        /*1294*/ 	.word	0x0000efc0


	//----- nvinfo : EIATTR_COOP_GROUP_MASK_REGIDS
	.align		4
.L_50:
        /*1298*/ 	.byte	0x04, 0x29
        /*129a*/ 	.short	(.L_52 - .L_51)


	//   ....[0]....
.L_51:
        /*129c*/ 	.word	0xffffffff


	//   ....[1]....
        /*12a0*/ 	.word	0xffffffff


	//   ....[2]....
        /*12a4*/ 	.word	0xffffffff


	//   ....[3]....
        /*12a8*/ 	.word	0xffffffff


	//----- nvinfo : EIATTR_COOP_GROUP_INSTR_OFFSETS
	.align		4
.L_52:
        /*12ac*/ 	.byte	0x04, 0x28
        /*12ae*/ 	.short	(.L_54 - .L_53)


	//   ....[0]....
.L_53:
        /*12b0*/ 	.word	0x00000070


	//   ....[1]....
        /*12b4*/ 	.word	0x00000330


	//   ....[2]....
        /*12b8*/ 	.word	0x0000ee00


	//   ....[3]....
        /*12bc*/ 	.word	0x0000f070


	//----- nvinfo : EIATTR_VRC_CTA_INIT_COUNT
	.align		4
.L_54:
        /*12c0*/ 	.byte	0x02, 0x4a
        /*12c2*/ 	.byte	0x80
	.zero		1


	//----- nvinfo : EIATTR_MBARRIER_INSTR_OFFSETS
	.align		4
        /*12c4*/ 	.byte	0x04, 0x39
        /*12c6*/ 	.short	(.L_56 - .L_55)


	//   ....[0]....
.L_55:
        /*12c8*/ 	.word	0x00001130
        /*12cc*/ 	.word	0x000000ff
        /*12d0*/ 	.word	0x00000000
        /*12d4*/ 	.short	0x0100
        /*12d6*/ 	.byte	0x04
	.zero		1


	//   ....[1]....
        /*12d8*/ 	.word	0x00007440
        /*12dc*/ 	.word	0x000000ff
        /*12e0*/ 	.word	0x00002008
        /*12e4*/ 	.short	0x0100
        /*12e6*/ 	.byte	0x07
	.zero		1


	//   ....[2]....
        /*12e8*/ 	.word	0x0000d5a0
        /*12ec*/ 	.word	0x000000ff
        /*12f0*/ 	.word	0x00000000
        /*12f4*/ 	.short	0x010a
        /*12f6*/ 	.byte	0x04
	.zero		1


	//   ....[3]....
        /*12f8*/ 	.word	0x0000e5e0
        /*12fc*/ 	.word	0x000000ff
        /*1300*/ 	.word	0x00000000
        /*1304*/ 	.short	0x010a
        /*1306*/ 	.byte	0x04
	.zero		1


	//   ....[4]....
        /*1308*/ 	.word	0x0000e650
        /*130c*/ 	.word	0x000000ff
        /*1310*/ 	.word	0x00002000
        /*1314*/ 	.short	0x0108
        /*1316*/ 	.byte	0x07
	.zero		1


	//   ....[5]....
        /*1318*/ 	.word	0x0000e6c0
        /*131c*/ 	.word	0x000000ff
        /*1320*/ 	.word	0x00002008
        /*1324*/ 	.short	0x0108
        /*1326*/ 	.byte	0x07
	.zero		1


	//   ....[6]....
        /*1328*/ 	.word	0x0000f090
        /*132c*/ 	.word	0x000000ff
        /*1330*/ 	.word	0x00000000
        /*1334*/ 	.short	0x010a
        /*1336*/ 	.byte	0x04
	.zero		1


	//   ....[7]....
        /*1338*/ 	.word	0x0000f0c0
        /*133c*/ 	.word	0x000000ff
        /*1340*/ 	.word	0x00000000
        /*1344*/ 	.short	0x010a
        /*1346*/ 	.byte	0x04
	.zero		1


	//----- nvinfo : EIATTR_NUM_MBARRIERS
	.align		4
.L_56:
        /*1348*/ 	.byte	0x03, 0x38
        /*134a*/ 	.short	0x0002


	//----- nvinfo : EIATTR_EXIT_INSTR_OFFSETS
	.align		4
        /*134c*/ 	.byte	0x04, 0x1c
        /*134e*/ 	.short	(.L_58 - .L_57)


	//   ....[0]....
.L_57:
        /*1350*/ 	.word	0x0000f080


	//----- nvinfo : EIATTR_REQNTID
	.align		4
.L_58:
        /*1354*/ 	.byte	0x04, 0x10
        /*1356*/ 	.short	(.L_60 - .L_59)
.L_59:
        /*1358*/ 	.word	0x00000080
        /*135c*/ 	.word	0x00000001
        /*1360*/ 	.word	0x00000001


	//----- nvinfo : EIATTR_CRS_STACK_SIZE
	.align		4
.L_60:
        /*1364*/ 	.byte	0x04, 0x1e
        /*1366*/ 	.short	(.L_62 - .L_61)
.L_61:
        /*1368*/ 	.word	0x00000000


	//----- nvinfo : EIATTR_CBANK_PARAM_SIZE
	.align		4
.L_62:
        /*136c*/ 	.byte	0x03, 0x19
        /*136e*/ 	.short	0x0050


	//----- nvinfo : EIATTR_PARAM_CBANK
	.align		4
        /*1370*/ 	.byte	0x04, 0x0a
        /*1372*/ 	.short	(.L_64 - .L_63)
	.align		4
.L_63:
        /*1374*/ 	.word	index@(.nv.constant0.matmul_kernel)
        /*1378*/ 	.short	0x0380
        /*137a*/ 	.short	0x0050


	//----- nvinfo : EIATTR_SW_WAR
	.align		4
.L_64:
        /*137c*/ 	.byte	0x04, 0x36
        /*137e*/ 	.short	(.L_66 - .L_65)
.L_65:
        /*1380*/ 	.word	0x00000008
.L_66:


//--------------------- .nv.compat                --------------------------
	.section	.nv.compat,"",@"SHT_CUDA_COMPAT_INFO"
	.align	4
        /*0000*/ 	.byte	0x02, 0x02, 0x02, 0x00, 0x02, 0x05, 0x05, 0x00, 0x02, 0x03, 0x00, 0x00, 0x02, 0x06, 0x01, 0x00


//--------------------- .nv.callgraph             --------------------------
	.section	.nv.callgraph,"",@"SHT_CUDA_CALLGRAPH"
	.align	4
	.sectionentsize	8
	.align		4
        /*0000*/ 	.word	0x00000000
	.align		4
        /*0004*/ 	.word	0xffffffff
	.align		4
        /*0008*/ 	.word	0x00000000
	.align		4
        /*000c*/ 	.word	0xfffffffe
	.align		4
        /*0010*/ 	.word	0x00000000
	.align		4
        /*0014*/ 	.word	0xfffffffd
	.align		4
        /*0018*/ 	.word	0x00000000
	.align		4
        /*001c*/ 	.word	0xfffffffc


//--------------------- .text.matmul_kernel       --------------------------
	.section	.text.matmul_kernel,"ax",@progbits
	.align	128
        .global         matmul_kernel
        .type           matmul_kernel,@function
        .size           matmul_kernel,(.L_x_21 - matmul_kernel)
        .other          matmul_kernel,@"STO_CUDA_ENTRY STV_DEFAULT"
matmul_kernel:
.text.matmul_kernel:
[----:B------:R-:W0:Y:S01]  /*0000*/  LDC R1, c[0x0][0x37c] ;  /* 0x0000df00ff017b82 */ /* 0x000e220000000800 */
[----:B------:R-:W1:Y:S01]  /*0010*/  S2R R0, SR_TID.X ;  /* 0x0000000000007919 */ /* 0x000e620000002100 */
[----:B0-----:R-:W-:Y:S01]  /*0020*/  VIADD R1, R1, 0xfffffd00 ;  /* 0xfffffd0001017836 */ /* 0x001fe20000000000 */
[----:B-1----:R-:W-:-:S13]  /*0030*/  ISETP.GE.U32.AND P0, PT, R0, 0x20, PT ;  /* 0x000000200000780c */ /* 0x002fda0003f06070 */
[----:B------:R-:W-:Y:S02]  /*0040*/  VOTEU.ANY UP0, P0 ;  /* 0x0000000000ff7886 */ /* 0x000fe40000000100 */
[----:B------:R-:W-:Y:S05]  /*0050*/  BRA.U UP0, `(.L_x_0) ;  /* 0x0000000100b87547 */ /* 0x000fea000b800000 */
[----:B------:R-:W0:Y:S01]  /*0060*/  S2UR UR6, SR_CgaCtaId ;  /* 0x00000000000679c3 */ /* 0x000e220000008800 */
[----:B------:R-:W-:Y:S01]  /*0070*/  NOP ;  /* 0x0000000000007918 */ /* 0x000fe20000000000 */
[----:B------:R-:W-:Y:S02]  /*0080*/  UMOV UR4, 0x40 ;  /* 0x0000004000047882 */ /* 0x000fe40000000000 */
[----:B0-----:R-:W-:-:S09]  /*0090*/  ULEA UR4, UR6, UR4, 0x18 ;  /* 0x0000000406047291 */ /* 0x001fd2000f8ec0ff */
[----:B------:R-:W0:Y:S01]  /*00a0*/  LDS.U8 R0, [UR4] ;  /* 0x00000004ff007984 */ /* 0x000e220008000000 */
[----:B------:R-:W-:Y:S02]  /*00b0*/  UMOV UR4, 0x400 ;  /* 0x0000040000047882 */ /* 0x000fe40000000000 */
[----:B------:R-:W-:Y:S01]  /*00c0*/  ULEA UR4, UR6, UR4, 0x18 ;  /* 0x0000000406047291 */ /* 0x000fe2000f8ec0ff */
[----:B0-----:R-:W-:-:S13]  /*00d0*/  ISETP.NE.AND P0, PT, R0, RZ, PT ;  /* 0x000000ff0000720c */ /* 0x001fda0003f05270 */
[----:B------:R-:W-:Y:S05]  /*00e0*/  @P0 BRA `(.L_x_1) ;  /* 0x00000000007c0947 */ /* 0x000fea0003800000 */
[----:B------:R-:W-:-:S13]  /*00f0*/  ELECT P0, URZ, PT ;  /* 0x0000000000ff782f */ /* 0x000fda0003800000 */
[----:B------:R-:W-:Y:S05]  /*0100*/  @!P0 BRA `(.L_x_2) ;  /* 0x0000000000848947 */ /* 0x000fea0003800000 */
[----:B------:R-:W-:Y:S01]  /*0110*/  UMOV UR5, 0x4 ;  /* 0x0000000400057882 */ /* 0x000fe20000000000 */
[----:B------:R-:W-:Y:S02]  /*0120*/  IMAD.MOV.U32 R4, RZ, RZ, 0x1 ;  /* 0x00000001ff047424 */ /* 0x000fe400078e00ff */
[----:B------:R-:W-:Y:S02]  /*0130*/  IMAD.MOV.U32 R5, RZ, RZ, 0xf ;  /* 0x0000000fff057424 */ /* 0x000fe400078e00ff */
[----:B------:R-:W-:Y:S04]  /*0140*/  DEPBAR.LE SB0, 0x36 ;  /* 0x00008d800000791a */ /* 0x000fe80000000000 */
[----:B------:R-:W0:Y:S02]  /*0150*/  UTCATOMSWS.FIND_AND_SET.ALIGN UP1, UR5, UR5 ;  /* 0x00000005000575e3 */ /* 0x000e240008020800 */
[----:B0-----:R-:W-:-:S04]  /*0160*/  PLOP3.LUT P0, PT, PT, PT, UP1, 0x80, 0x8 ;  /* 0x000000000008781c */ /* 0x001fc80003f0f018 */
[----:B------:R-:W-:-:S04]  /*0170*/  SEL R0, RZ, 0xffffffff, !P0 ;  /* 0xffffffffff007807 */ /* 0x000fc80004000000 */
[----:B------:R-:W-:Y:S01]  /*0180*/  ISETP.NE.AND P0, PT, R0, RZ, PT ;  /* 0x000000ff0000720c */ /* 0x000fe20003f05270 */
[----:B------:R-:W-:-:S12]  /*0190*/  IMAD.U32 R0, RZ, RZ, UR5 ;  /* 0x00000005ff007e24 */ /* 0x000fd8000f8e00ff */
[----:B------:R-:W-:Y:S05]  /*01a0*/  @P0 BRA `(.L_x_3) ;  /* 0x0000000000240947 */ /* 0x000fea0003800000 */
.L_x_4:
[----:B------:R-:W-:Y:S05]  /*01b0*/  NANOSLEEP 0x64 ;  /* 0x000000640000795d */ /* 0x000fea0003800000 */
[----:B------:R-:W-:-:S05]  /*01c0*/  UMOV UR5, 0x4 ;  /* 0x0000000400057882 */ /* 0x000fca0000000000 */
[----:B------:R-:W-:Y:S04]  /*01d0*/  DEPBAR.LE SB0, 0x36 ;  /* 0x00008d800000791a */ /* 0x000fe80000000000 */
[----:B------:R-:W0:Y:S02]  /*01e0*/  UTCATOMSWS.FIND_AND_SET.ALIGN UP1, UR5, UR5 ;  /* 0x00000005000575e3 */ /* 0x000e240008020800 */
[----:B0-----:R-:W-:-:S04]  /*01f0*/  PLOP3.LUT P0, PT, PT, PT, UP1, 0x80, 0x8 ;  /* 0x000000000008781c */ /* 0x001fc80003f0f018 */
[----:B------:R-:W-:-:S04]  /*0200*/  SEL R0, RZ, 0xffffffff, !P0 ;  /* 0xffffffffff007807 */ /* 0x000fc80004000000 */
[----:B------:R-:W-:Y:S01]  /*0210*/  ISETP.NE.AND P0, PT, R0, RZ, PT ;  /* 0x000000ff0000720c */ /* 0x000fe20003f05270 */
[----:B------:R-:W-:-:S12]  /*0220*/  IMAD.U32 R0, RZ, RZ, UR5 ;  /* 0x00000005ff007e24 */ /* 0x000fd8000f8e00ff */
[----:B------:R-:W-:Y:S05]  /*0230*/  @!P0 BRA `(.L_x_4) ;  /* 0xfffffffc00dc8947 */ /* 0x000fea000383ffff */
.L_x_3:
[C---:B------:R-:W-:Y:S01]  /*0240*/  VIADD R3, R0.reuse, 0x10 ;  /* 0x0000001000037836 */ /* 0x040fe20000000000 */
[----:B------:R-:W-:Y:S01]  /*0250*/  UMOV UR5, 0x50 ;  /* 0x0000005000057882 */ /* 0x000fe20000000000 */
[----:B------:R-:W-:Y:S01]  /*0260*/  SHF.L.U32 R2, R5, R0, RZ ;  /* 0x0000000005027219 */ /* 0x000fe200000006ff */
[----:B------:R-:W-:Y:S01]  /*0270*/  ULEA UR5, UR6, UR5, 0x18 ;  /* 0x0000000506057291 */ /* 0x000fe2000f8ec0ff */
[----:B------:R-:W-:Y:S01]  /*0280*/  IMAD.SHL.U32 R0, R0, 0x20, RZ ;  /* 0x0000002000007824 */ /* 0x000fe200078e00ff */
[----:B------:R-:W-:-:S04]  /*0290*/  SHF.L.U32 R3, R4, R3, RZ ;  /* 0x0000000304037219 */ /* 0x000fc800000006ff */
[----:B------:R-:W-:-:S05]  /*02a0*/  LOP3.LUT R2, R3, R2, RZ, 0xfc, !PT ;  /* 0x0000000203027212 */ /* 0x000fca00078efcff */
[----:B------:R0:W-:Y:S04]  /*02b0*/  ATOMS.OR RZ, [UR5], R2 ;  /* 0x00000002ffff798c */ /* 0x0001e8000b000005 */
[----:B------:R0:W-:Y:S01]  /*02c0*/  STS [UR4], R0 ;  /* 0x00000000ff007988 */ /* 0x0001e20008000804 */
[----:B------:R-:W-:Y:S05]  /*02d0*/  BRA `(.L_x_2) ;  /* 0x0000000000107947 */ /* 0x000fea0003800000 */
.L_x_1:
[----:B------:R-:W-:Y:S01]  /*02e0*/  IMAD.MOV.U32 R0, RZ, RZ, -0x1 ;  /* 0xffffffffff007424 */ /* 0x000fe200078e00ff */
[----:B------:R-:W-:-:S04]  /*02f0*/  MOV R2, 0x320 ;  /* 0x0000032000027802 */ /* 0x000fc80000000f00 */
[----:B------:R0:W-:Y:S03]  /*0300*/  STS [UR4], R0 ;  /* 0x00000000ff007988 */ /* 0x0001e60008000804 */
[----:B0-----:R-:W-:Y:S05]  /*0310*/  CALL.REL.NOINC `($__internal_1_$__cuda_sm10x_tcgen05_guardrail_trap_phase_invalid_during_alloc) ;  /* 0x000000ec00807944 */ /* 0x001fea0003c00000 */
.L_x_2:
[----:B------:R-:W-:Y:S05]  /*0320*/  WARPSYNC.ALL ;  /* 0x0000000000007948 */ /* 0x000fea0003800000 */
[----:B------:R-:W-:Y:S01]  /*0330*/  NOP ;  /* 0x0000000000007918 */ /* 0x000fe20000000000 */
.L_x_0:
[----:B------:R-:W1:Y:S01]  /*0340*/  LDCU.64 UR24, c[0x0][0x398] ;  /* 0x00007300ff1877ac */ /* 0x000e620008000a00 */
[----:B------:R-:W2:Y:S01]  /*0350*/  S2R R4, SR_CTAID.X ;  /* 0x0000000000047919 */ /* 0x000ea20000002500 */
[----:B------:R-:W3:Y:S01]  /*0360*/  S2UR UR8, SR_CTAID.X ;  /* 0x00000000000879c3 */ /* 0x000ee20000002500 */
[----:B------:R-:W4:Y:S01]  /*0370*/  LDCU.64 UR30, c[0x0][0x358] ;  /* 0x00006b00ff1e77ac */ /* 0x000f220008000a00 */
[----:B------:R-:W5:Y:S01]  /*0380*/  S2R R8, SR_TID.X ;  /* 0x0000000000087919 */ /* 0x000f620000002100 */
[----:B------:R-:W0:Y:S05]  /*0390*/  LDCU.128 UR20, c[0x0][0x380] ;  /* 0x00007000ff1477ac */ /* 0x000e2a0008000c00 */
[----:B------:R-:W0:Y:S01]  /*03a0*/  S2UR UR16, SR_CgaCtaId ;  /* 0x00000000001079c3 */ /* 0x000e220000008800 */
[----:B-1----:R-:W-:-:S07]  /*03b0*/  UIADD3 UR4, UPT, UPT, UR25, 0xf, URZ ;  /* 0x0000000f19047890 */ /* 0x002fce000fffe0ff */
[----:B------:R-:W1:Y:S08]  /*03c0*/  LDC.64 R108, c[0x0][0x3a0] ;  /* 0x0000e800ff6c7b82 */ /* 0x000e700000000a00 */
[----:B------:R-:W-:Y:S01]  /*03d0*/  BAR.SYNC.DEFER_BLOCKING 0x0 ;  /* 0x0000000000007b1d */ /* 0x000fe20000010000 */
[----:B------:R-:W-:Y:S01]  /*03e0*/  ISETP.NE.AND P1, PT, RZ, UR24, PT ;  /* 0x00000018ff007c0c */ /* 0x000fe2000bf25270 */
[----:B------:R-:W-:-:S04]  /*03f0*/  USHF.R.S32.HI UR5, URZ, 0x1f, UR4 ;  /* 0x0000001fff057899 */ /* 0x000fc80008011404 */
[----:B------:R-:W-:-:S03]  /*0400*/  ULEA.HI UR5, UR5, UR4, URZ, 0x4 ;  /* 0x0000000405057291 */ /* 0x000fc6000f8f20ff */
[----:B------:R-:W-:Y:S01]  /*0410*/  UMOV UR4, URZ ;  /* 0x000000ff00047c82 */ /* 0x000fe20008000000 */
[----:B------:R-:W-:Y:S01]  /*0420*/  USHF.R.S32.HI UR5, URZ, 0x4, UR5 ;  /* 0x00000004ff057899 */ /* 0x000fe20008011405 */
[----:B--2---:R-:W-:-:S03]  /*0430*/  IABS R4, R4 ;  /* 0x0000000400047213 */ /* 0x004fc60000000000 */
[----:B------:R-:W-:Y:S01]  /*0440*/  USHF.L.U32 UR6, UR5, 0x3, URZ ;  /* 0x0000000305067899 */ /* 0x000fe200080006ff */
[----:B------:R-:W-:Y:S02]  /*0450*/  R2UR UR9, R4 ;  /* 0x00000000040972ca */ /* 0x000fe400000e0000 */
[----:B-----5:R-:W-:-:S03]  /*0460*/  LOP3.LUT R107, R8, 0x7f, RZ, 0xc0, !PT ;  /* 0x0000007f086b7812 */ /* 0x020fc600078ec0ff */
[----:B------:R-:W-:-:S05]  /*0470*/  IMAD.U32 R3, RZ, RZ, UR6 ;  /* 0x00000006ff037e24 */ /* 0x000fca000f8e00ff */
[-C--:B0-----:R-:W-:Y:S02]  /*0480*/  IABS R0, R3.reuse ;  /* 0x0000000300007213 */ /* 0x081fe40000000000 */
[----:B------:R-:W-:Y:S02]  /*0490*/  IABS R3, R3 ;  /* 0x0000000300037213 */ /* 0x000fe40000000000 */
[----:B------:R-:W-:-:S13]  /*04a0*/  R2UR UR10, R0 ;  /* 0x00000000000a72ca */ /* 0x000fda00000e0000 */
[----:B------:R-:W0:Y:S08]  /*04b0*/  I2F.RP R0, UR10 ;  /* 0x0000000a00007d06 */ /* 0x000e300008209400 */
[----:B0-----:R-:W0:Y:S02]  /*04c0*/  MUFU.RCP R0, R0 ;  /* 0x0000000000007308 */ /* 0x001e240000001000 */
[----:B0-----:R-:W-:-:S02]  /*04d0*/  VIADD R2, R0, 0xffffffe ;  /* 0x0ffffffe00027836 */ /* 0x001fc40000000000 */
[----:B------:R-:W-:-:S04]  /*04e0*/  IMAD.MOV R0, RZ, RZ, -R3 ;  /* 0x000000ffff007224 */ /* 0x000fc800078e0a03 */
[----:B------:R-:W0:Y:S02]  /*04f0*/  F2I.FTZ.U32.TRUNC.NTZ R2, R2 ;  /* 0x0000000200027305 */ /* 0x000e24000021f000 */
[----:B0-----:R-:W-:-:S13]  /*0500*/  R2UR UR5, R2 ;  /* 0x00000000020572ca */ /* 0x001fda00000e0000 */
[----:B------:R-:W-:-:S04]  /*0510*/  UIADD3 UR7, UPT, UPT, URZ, -UR5, URZ ;  /* 0x80000005ff077290 */ /* 0x000fc8000fffe0ff */
[----:B------:R-:W-:-:S04]  /*0520*/  UIMAD UR7, UR7, UR10, URZ ;  /* 0x0000000a070772a4 */ /* 0x000fc8000f8e02ff */
[----:B------:R-:W-:-:S03]  /*0530*/  UIMAD.WIDE.U32 UR4, UR5, UR7, UR4 ;  /* 0x00000007050472a5 */ /* 0x000fc6000f8e0004 */
[----:B------:R-:W-:Y:S01]  /*0540*/  R2UR UR7, R0 ;  /* 0x00000000000772ca */ /* 0x000fe200000e0000 */
[----:B------:R-:W-:-:S12]  /*0550*/  UIMAD.WIDE.U32 UR4, UR5, UR9, URZ ;  /* 0x00000009050472a5 */ /* 0x000fd8000f8e00ff */
[----:B------:R-:W-:-:S04]  /*0560*/  UIMAD UR4, UR5, UR7, UR9 ;  /* 0x00000007050472a4 */ /* 0x000fc8000f8e0209 */
[----:B------:R-:W-:-:S11]  /*0570*/  UISETP.GT.U32.AND UP2, UPT, UR10, UR4, UPT ;  /* 0x000000040a00728c */ /* 0x000fd6000bf44070 */
[----:B------:R-:W-:Y:S02]  /*0580*/  @!UP2 UIADD3 UR4, UPT, UPT, UR4, -UR10, URZ ;  /* 0x8000000a0404a290 */ /* 0x000fe4000fffe0ff */
[----:B------:R-:W-:Y:S02]  /*0590*/  @!UP2 UIADD3 UR5, UPT, UPT, UR5, 0x1, URZ ;  /* 0x000000010505a890 */ /* 0x000fe4000fffe0ff */
[----:B------:R-:W-:Y:S02]  /*05a0*/  UISETP.GE.U32.AND UP1, UPT, UR4, UR10, UPT ;  /* 0x0000000a0400728c */ /* 0x000fe4000bf26070 */
[----:B---3--:R-:W-:-:S04]  /*05b0*/  ULOP3.LUT UR4, UR8, UR6, URZ, 0x3c, !UPT ;  /* 0x0000000608047292 */ /* 0x008fc8000f8e3cff */
[----:B------:R-:W-:Y:S02]  /*05c0*/  UISETP.GE.AND UP2, UPT, UR4, URZ, UPT ;  /* 0x000000ff0400728c */ /* 0x000fe4000bf46270 */
[----:B------:R-:W-:-:S03]  /*05d0*/  UIADD3 UR4, UPT, UPT, UR24, 0x7f, URZ ;  /* 0x0000007f18047890 */ /* 0x000fc6000fffe0ff */
[----:B------:R-:W-:Y:S02]  /*05e0*/  @UP1 UIADD3 UR5, UPT, UPT, UR5, 0x1, URZ ;  /* 0x0000000105051890 */ /* 0x000fe4000fffe0ff */
[----:B------:R-:W-:-:S05]  /*05f0*/  UISETP.NE.AND UP1, UPT, UR6, URZ, UPT ;  /* 0x000000ff0600728c */ /* 0x000fca000bf25270 */
[----:B------:R-:W-:Y:S01]  /*0600*/  UMOV UR7, UR5 ;  /* 0x0000000500077c82 */ /* 0x000fe20008000000 */
[----:B------:R-:W-:Y:S02]  /*0610*/  USHF.R.S32.HI UR5, URZ, 0x1f, UR4 ;  /* 0x0000001fff057899 */ /* 0x000fe40008011404 */
[----:B------:R-:W-:Y:S02]  /*0620*/  @!UP2 UIADD3 UR7, UPT, UPT, -UR7, URZ, URZ ;  /* 0x000000ff0707a290 */ /* 0x000fe4000fffe1ff */
[----:B------:R-:W-:Y:S02]  /*0630*/  ULEA.HI UR5, UR5, UR4, URZ, 0x7 ;  /* 0x0000000405057291 */ /* 0x000fe4000f8f38ff */
[----:B------:R-:W-:Y:S01]  /*0640*/  @!UP1 ULOP3.LUT UR7, URZ, UR6, URZ, 0x33, !UPT ;  /* 0x00000006ff079292 */ /* 0x000fe2000f8e33ff */
[----:B------:R-:W-:-:S03]  /*0650*/  UMOV UR4, URZ ;  /* 0x000000ff00047c82 */ /* 0x000fc60008000000 */
[----:B------:R-:W-:Y:S02]  /*0660*/  USHF.L.U32 UR9, UR7, 0x3, URZ ;  /* 0x0000000307097899 */ /* 0x000fe400080006ff */
[----:B------:R-:W-:Y:S02]  /*0670*/  UIADD3 UR7, UPT, UPT, -UR7, URZ, URZ ;  /* 0x000000ff07077290 */ /* 0x000fe4000fffe1ff */
[----:B------:R-:W-:Y:S02]  /*0680*/  ULEA.HI.SX32 UR5, UR5, -UR9, 0x19 ;  /* 0x8000000905057291 */ /* 0x000fe4000f8fcaff */
[----:B------:R-:W-:Y:S02]  /*0690*/  UIMAD UR8, UR6, UR7, UR8 ;  /* 0x00000007060872a4 */ /* 0x000fe4000f8e0208 */
[----:B------:R-:W-:-:S04]  /*06a0*/  UISETP.LT.AND UP1, UPT, UR5, 0x8, UPT ;  /* 0x000000080500788c */ /* 0x000fc8000bf21270 */
[----:B------:R-:W-:Y:S01]  /*06b0*/  USEL UR10, UR5, 0x8, UP1 ;  /* 0x00000008050a7887 */ /* 0x000fe20008800000 */
[----:B------:R-:W-:-:S05]  /*06c0*/  IMAD.U32 R4, RZ, RZ, UR8 ;  /* 0x00000008ff047e24 */ /* 0x000fca000f8e00ff */
[----:B------:R-:W-:Y:S01]  /*06d0*/  IMAD.U32 R3, RZ, RZ, UR10 ;  /* 0x0000000aff037e24 */ /* 0x000fe2000f8e00ff */
[----:B------:R-:W-:-:S04]  /*06e0*/  IABS R4, R4 ;  /* 0x0000000400047213 */ /* 0x000fc80000000000 */
[-C--:B------:R-:W-:Y:S02]  /*06f0*/  IABS R0, R3.reuse ;  /* 0x0000000300007213 */ /* 0x080fe40000000000 */
[----:B------:R-:W-:Y:S02]  /*0700*/  IABS R3, R3 ;  /* 0x0000000300037213 */ /* 0x000fe40000000000 */
[----:B------:R-:W-:Y:S02]  /*0710*/  R2UR UR11, R0 ;  /* 0x00000000000b72ca */ /* 0x000fe400000e0000 */
[----:B------:R-:W-:-:S11]  /*0720*/  R2UR UR7, R4 ;  /* 0x00000000040772ca */ /* 0x000fd600000e0000 */
[----:B------:R-:W0:Y:S08]  /*0730*/  I2F.RP R0, UR11 ;  /* 0x0000000b00007d06 */ /* 0x000e300008209400 */
[----:B0-----:R-:W0:Y:S02]  /*0740*/  MUFU.RCP R0, R0 ;  /* 0x0000000000007308 */ /* 0x001e240000001000 */
[----:B0-----:R-:W-:-:S02]  /*0750*/  VIADD R2, R0, 0xffffffe ;  /* 0x0ffffffe00027836 */ /* 0x001fc40000000000 */
[----:B------:R-:W-:-:S04]  /*0760*/  IMAD.U32 R0, RZ, RZ, UR24 ;  /* 0x00000018ff007e24 */ /* 0x000fc8000f8e00ff */
[----:B------:R-:W0:Y:S01]  /*0770*/  F2I.FTZ.U32.TRUNC.NTZ R2, R2 ;  /* 0x0000000200027305 */ /* 0x000e22000021f000 */
[----:B------:R-:W-:Y:S01]  /*0780*/  IABS R9, R0 ;  /* 0x0000000000097213 */ /* 0x000fe20000000000 */
[----:B------:R-:W-:-:S05]  /*0790*/  IMAD.U32 R0, RZ, RZ, UR25 ;  /* 0x00000019ff007e24 */ /* 0x000fca000f8e00ff */
[----:B------:R-:W-:Y:S02]  /*07a0*/  IABS R6, R0 ;  /* 0x0000000000067213 */ /* 0x000fe40000000000 */
[----:B------:R-:W2:Y:S01]  /*07b0*/  I2F.RP R0, R9 ;  /* 0x0000000900007306 */ /* 0x000ea20000209400 */
[----:B0-----:R-:W-:Y:S01]  /*07c0*/  R2UR UR5, R2 ;  /* 0x00000000020572ca */ /* 0x001fe200000e0000 */
[----:B------:R-:W-:-:S06]  /*07d0*/  IMAD.MOV R2, RZ, RZ, -R3 ;  /* 0x000000ffff027224 */ /* 0x000fcc00078e0a03 */
[----:B------:R-:W0:Y:S08]  /*07e0*/  I2F.RP R4, R6 ;  /* 0x0000000600047306 */ /* 0x000e300000209400 */
[----:B--2---:R-:W2:Y:S01]  /*07f0*/  MUFU.RCP R0, R0 ;  /* 0x0000000000007308 */ /* 0x004ea20000001000 */
[----:B------:R-:W-:-:S04]  /*0800*/  UIADD3 UR6, UPT, UPT, URZ, -UR5, URZ ;  /* 0x80000005ff067290 */ /* 0x000fc8000fffe0ff */
[----:B------:R-:W-:-:S03]  /*0810*/  UIMAD UR6, UR6, UR11, URZ ;  /* 0x0000000b060672a4 */ /* 0x000fc6000f8e02ff */
[----:B0-----:R-:W0:Y:S01]  /*0820*/  MUFU.RCP R4, R4 ;  /* 0x0000000400047308 */ /* 0x001e220000001000 */
[----:B------:R-:W-:-:S03]  /*0830*/  UIMAD.WIDE.U32 UR4, UR5, UR6, UR4 ;  /* 0x00000006050472a5 */ /* 0x000fc6000f8e0004 */
[----:B------:R-:W-:Y:S01]  /*0840*/  R2UR UR6, R2 ;  /* 0x00000000020672ca */ /* 0x000fe200000e0000 */
[----:B------:R-:W-:Y:S01]  /*0850*/  UIMAD.WIDE.U32 UR4, UR5, UR7, URZ ;  /* 0x00000007050472a5 */ /* 0x000fe2000f8e00ff */
[----:B--2---:R-:W-:-:S04]  /*0860*/  VIADD R2, R0, 0xffffffe ;  /* 0x0ffffffe00027836 */ /* 0x004fc80000000000 */
[----:B------:R-:W2:Y:S01]  /*0870*/  F2I.FTZ.U32.TRUNC.NTZ R3, R2 ;  /* 0x0000000200037305 */ /* 0x000ea2000021f000 */
[----:B0-----:R-:W-:-:S06]  /*0880*/  VIADD R5, R4, 0xffffffe ;  /* 0x0ffffffe04057836 */ /* 0x001fcc0000000000 */
[----:B------:R-:W-:Y:S01]  /*0890*/  UIMAD UR4, UR5, UR6, UR7 ;  /* 0x00000006050472a4 */ /* 0x000fe2000f8e0207 */
[----:B------:R-:W-:Y:S02]  /*08a0*/  IMAD.MOV.U32 R4, RZ, RZ, RZ ;  /* 0x000000ffff047224 */ /* 0x000fe400078e00ff */
[----:B------:R-:W-:Y:S01]  /*08b0*/  UMOV UR7, 0x400 ;  /* 0x0000040000077882 */ /* 0x000fe20000000000 */
[----:B------:R-:W-:Y:S01]  /*08c0*/  UISETP.GT.U32.AND UP2, UPT, UR11, UR4, UPT ;  /* 0x000000040b00728c */ /* 0x000fe2000bf44070 */
[----:B------:R-:W0:Y:S01]  /*08d0*/  F2I.FTZ.U32.TRUNC.NTZ R5, R5 ;  /* 0x0000000500057305 */ /* 0x000e22000021f000 */
[----:B------:R-:W-:Y:S01]  /*08e0*/  ULEA UR7, UR16, UR7, 0x18 ;  /* 0x0000000710077291 */ /* 0x000fe2000f8ec0ff */
[----:B--2---:R-:W-:-:S04]  /*08f0*/  IMAD.MOV R2, RZ, RZ, -R3 ;  /* 0x000000ffff027224 */ /* 0x004fc800078e0a03 */
[----:B------:R-:W-:-:S04]  /*0900*/  IMAD R7, R2, R9, RZ ;  /* 0x0000000902077224 */ /* 0x000fc800078e02ff */
[----:B------:R-:W-:Y:S01]  /*0910*/  @!UP2 UIADD3 UR4, UPT, UPT, UR4, -UR11, URZ ;  /* 0x8000000b0404a290 */ /* 0x000fe2000fffe0ff */
[----:B------:R-:W-:Y:S01]  /*0920*/  IMAD.MOV.U32 R2, RZ, RZ, RZ ;  /* 0x000000ffff027224 */ /* 0x000fe200078e00ff */
[----:B------:R-:W-:Y:S01]  /*0930*/  @!UP2 UIADD3 UR5, UPT, UPT, UR5, 0x1, URZ ;  /* 0x000000010505a890 */ /* 0x000fe2000fffe0ff */
[----:B------:R-:W2:Y:S01]  /*0940*/  LDS R10, [UR7] ;  /* 0x00000007ff0a7984 */ /* 0x000ea20008000800 */
[----:B------:R-:W-:Y:S01]  /*0950*/  UISETP.GE.U32.AND UP1, UPT, UR4, UR11, UPT ;  /* 0x0000000b0400728c */ /* 0x000fe2000bf26070 */
[----:B0-----:R-:W-:Y:S01]  /*0960*/  IMAD.MOV R11, RZ, RZ, -R5 ;  /* 0x000000ffff0b7224 */ /* 0x001fe200078e0a05 */
[----:B------:R-:W-:Y:S01]  /*0970*/  ULOP3.LUT UR4, UR8, UR10, URZ, 0x3c, !UPT ;  /* 0x0000000a08047292 */ /* 0x000fe2000f8e3cff */
[----:B------:R-:W-:-:S03]  /*0980*/  IMAD.HI.U32 R2, R3, R7, R2 ;  /* 0x0000000703027227 */ /* 0x000fc600078e0002 */
[----:B------:R-:W-:Y:S01]  /*0990*/  UISETP.GE.AND UP2, UPT, UR4, URZ, UPT ;  /* 0x000000ff0400728c */ /* 0x000fe2000bf46270 */
[----:B------:R-:W-:-:S04]  /*09a0*/  IMAD R7, R11, R6, RZ ;  /* 0x000000060b077224 */ /* 0x000fc800078e02ff */
[----:B------:R-:W-:Y:S01]  /*09b0*/  @UP1 UIADD3 UR5, UPT, UPT, UR5, 0x1, URZ ;  /* 0x0000000105051890 */ /* 0x000fe2000fffe0ff */
[----:B------:R-:W-:Y:S01]  /*09c0*/  IMAD.HI.U32 R7, R5, R7, R4 ;  /* 0x0000000705077227 */ /* 0x000fe200078e0004 */
[----:B------:R-:W-:Y:S01]  /*09d0*/  UISETP.NE.AND UP1, UPT, UR10, URZ, UPT ;  /* 0x000000ff0a00728c */ /* 0x000fe2000bf25270 */
[----:B------:R-:W-:-:S03]  /*09e0*/  SHF.R.U32.HI R4, RZ, 0x5, R8 ;  /* 0x00000005ff047819 */ /* 0x000fc60000011608 */
[----:B------:R-:W-:Y:S01]  /*09f0*/  @!UP2 UIADD3 UR5, UPT, UPT, -UR5, URZ, URZ ;  /* 0x000000ff0505a290 */ /* 0x000fe2000fffe1ff */
[----:B------:R-:W-:-:S06]  /*0a00*/  R2UR UR26, R4 ;  /* 0x00000000041a72ca */ /* 0x000fcc00000e0000 */
[----:B------:R-:W-:-:S04]  /*0a10*/  @!UP1 ULOP3.LUT UR5, URZ, UR10, URZ, 0x33, !UPT ;  /* 0x0000000aff059292 */ /* 0x000fc8000f8e33ff */
[----:B------:R-:W-:Y:S02]  /*0a20*/  UIADD3 UR4, UPT, UPT, -UR5, URZ, URZ ;  /* 0x000000ff05047290 */ /* 0x000fe4000fffe1ff */
[----:B------:R-:W-:Y:S02]  /*0a30*/  USHF.L.U32 UR6, UR5, 0x4, URZ ;  /* 0x0000000405067899 */ /* 0x000fe400080006ff */
[----:B------:R-:W-:Y:S02]  /*0a40*/  UIMAD UR4, UR10, UR4, UR8 ;  /* 0x000000040a0472a4 */ /* 0x000fe4000f8e0208 */
[----:B------:R-:W-:Y:S02]  /*0a50*/  UIADD3 UR8, UPT, UPT, UR6, 0x1, URZ ;  /* 0x0000000106087890 */ /* 0x000fe4000fffe0ff */
[----:B------:R-:W-:Y:S01]  /*0a60*/  UIADD3 UR4, UPT, UPT, UR9, UR4, URZ ;  /* 0x0000000409047290 */ /* 0x000fe2000fffe0ff */
[----:B------:R-:W-:Y:S01]  /*0a70*/  IABS R22, UR6 ;  /* 0x0000000600167c13 */ /* 0x000fe20008000000 */
[----:B------:R-:W-:Y:S01]  /*0a80*/  UIADD3 UR10, UPT, UPT, UR6, 0x3, URZ ;  /* 0x00000003060a7890 */ /* 0x000fe2000fffe0ff */
[----:B--2---:R-:W-:Y:S01]  /*0a90*/  R2UR UR13, R10 ;  /* 0x000000000a0d72ca */ /* 0x004fe200000e0000 */
[----:B------:R-:W-:Y:S01]  /*0aa0*/  UIADD3 UR11, UPT, UPT, UR6, 0x4, URZ ;  /* 0x00000004060b7890 */ /* 0x000fe2000fffe0ff */
[----:B------:R-:W-:Y:S01]  /*0ab0*/  IABS R21, UR8 ;  /* 0x0000000800157c13 */ /* 0x000fe20008000000 */
[----:B------:R-:W-:Y:S01]  /*0ac0*/  IMAD.U32 R0, RZ, RZ, UR4 ;  /* 0x00000004ff007e24 */ /* 0x000fe2000f8e00ff */
[----:B------:R-:W-:Y:S01]  /*0ad0*/  UIADD3 UR9, UPT, UPT, UR6, 0x2, URZ ;  /* 0x0000000206097890 */ /* 0x000fe2000fffe0ff */
[----:B------:R-:W-:Y:S01]  /*0ae0*/  IABS R19, UR10 ;  /* 0x0000000a00137c13 */ /* 0x000fe20008000000 */
[----:B------:R-:W-:Y:S01]  /*0af0*/  UIADD3 UR12, UPT, UPT, UR6, 0x5, URZ ;  /* 0x00000005060c7890 */ /* 0x000fe2000fffe0ff */
[----:B------:R-:W-:Y:S01]  /*0b00*/  IMAD R12, R0, 0x80, R107 ;  /* 0x00000080000c7824 */ /* 0x000fe200078e026b */
[----:B------:R-:W-:Y:S01]  /*0b10*/  IABS R18, UR11 ;  /* 0x0000000b00127c13 */ /* 0x000fe20008000000 */
[C---:B------:R-:W-:Y:S01]  /*0b20*/  IMAD.HI.U32 R0, R7.reuse, R22, RZ ;  /* 0x0000001607007227 */ /* 0x040fe200078e00ff */
[----:B------:R-:W-:Y:S01]  /*0b30*/  IABS R20, UR9 ;  /* 0x0000000900147c13 */ /* 0x000fe20008000000 */
[----:B------:R-:W-:Y:S01]  /*0b40*/  UIADD3 UR14, UPT, UPT, UR6, 0x6, URZ ;  /* 0x00000006060e7890 */ /* 0x000fe2000fffe0ff */
[----:B------:R-:W-:Y:S01]  /*0b50*/  IABS R3, R12 ;  /* 0x0000000c00037213 */ /* 0x000fe20000000000 */
[----:B------:R-:W-:Y:S01]  /*0b60*/  IMAD.MOV R5, RZ, RZ, -R0 ;  /* 0x000000ffff057224 */ /* 0x000fe200078e0a00 */
[----:B------:R0:W-:Y:S01]  /*0b70*/  STL [R1+0x2e0], R12 ;  /* 0x0002e00c01007387 */ /* 0x0001e20000100800 */
[----:B------:R-:W-:Y:S01]  /*0b80*/  IMAD.HI.U32 R4, R7, R19, RZ ;  /* 0x0000001307047227 */ /* 0x000fe200078e00ff */
[----:B------:R-:W-:Y:S01]  /*0b90*/  IABS R17, UR12 ;  /* 0x0000000c00117c13 */ /* 0x000fe20008000000 */
[----:B------:R-:W-:Y:S01]  /*0ba0*/  USHF.L.U32 UR4, UR26, 0x15, URZ ;  /* 0x000000151a047899 */ /* 0x000fe200080006ff */
[----:B------:R-:W-:Y:S01]  /*0bb0*/  ISETP.GE.AND P2, PT, R12, RZ, PT ;  /* 0x000000ff0c00720c */ /* 0x000fe20003f46270 */
[----:B------:R-:W-:Y:S01]  /*0bc0*/  IMAD.HI.U32 R2, R2, R3, RZ ;  /* 0x0000000302027227 */ /* 0x000fe200078e00ff */
[----:B------:R-:W-:Y:S01]  /*0bd0*/  IABS R16, UR14 ;  /* 0x0000000e00107c13 */ /* 0x000fe20008000000 */
[----:B------:R-:W-:-:S02]  /*0be0*/  ULOP3.LUT UR15, UR4, 0x600000, URZ, 0xc0, !UPT ;  /* 0x00600000040f7892 */ /* 0x000fc4000f8ec0ff */
[----:B------:R-:W-:Y:S01]  /*0bf0*/  IMAD.MOV R2, RZ, RZ, -R2 ;  /* 0x000000ffff027224 */ /* 0x000fe200078e0a02 */
[----:B------:R-:W-:Y:S01]  /*0c00*/  UMOV UR5, 0x1 ;  /* 0x0000000100057882 */ /* 0x000fe20000000000 */
[----:B------:R-:W-:Y:S02]  /*0c10*/  IMAD R22, R6, R5, R22 ;  /* 0x0000000506167224 */ /* 0x000fe400078e0216 */
[----:B------:R-:W-:Y:S02]  /*0c20*/  IMAD R0, R9, R2, R3 ;  /* 0x0000000209007224 */ /* 0x000fe400078e0203 */
[----:B------:R-:W-:Y:S01]  /*0c30*/  IMAD.HI.U32 R2, R7, R21, RZ ;  /* 0x0000001507027227 */ /* 0x000fe200078e00ff */
[----:B------:R-:W-:Y:S02]  /*0c40*/  BAR.SYNC.DEFER_BLOCKING 0x0 ;  /* 0x0000000000007b1d */ /* 0x000fe40000010000 */
[----:B------:R-:W-:Y:S01]  /*0c50*/  ISETP.GT.U32.AND P0, PT, R9, R0, PT ;  /* 0x000000000900720c */ /* 0x000fe20003f04070 */
[----:B------:R-:W-:-:S04]  /*0c60*/  IMAD.HI.U32 R5, R7, R18, RZ ;  /* 0x0000001207057227 */ /* 0x000fc800078e00ff */
[----:B------:R-:W-:Y:S02]  /*0c70*/  IMAD.MOV R2, RZ, RZ, -R2 ;  /* 0x000000ffff027224 */ /* 0x000fe400078e0a02 */
[----:B------:R-:W-:Y:S02]  /*0c80*/  IMAD.MOV R4, RZ, RZ, -R4 ;  /* 0x000000ffff047224 */ /* 0x000fe400078e0a04 */
[----:B------:R-:W-:Y:S02]  /*0c90*/  IMAD.MOV R5, RZ, RZ, -R5 ;  /* 0x000000ffff057224 */ /* 0x000fe400078e0a05 */
[----:B------:R-:W-:-:S04]  /*0ca0*/  IMAD.HI.U32 R3, R7, R20, RZ ;  /* 0x0000001407037227 */ /* 0x000fc800078e00ff */
[----:B------:R-:W-:Y:S02]  /*0cb0*/  @!P0 IMAD.IADD R0, R0, 0x1, -R9 ;  /* 0x0000000100008824 */ /* 0x000fe400078e0a09 */
[----:B------:R-:W-:Y:S02]  /*0cc0*/  IMAD R21, R6, R2, R21 ;  /* 0x0000000206157224 */ /* 0x000fe400078e0215 */
[----:B-1----:R-:W-:Y:S01]  /*0cd0*/  VIADD R2, R108, 0xffffff80 ;  /* 0xffffff806c027836 */ /* 0x002fe20000000000 */
[----:B------:R-:W-:Y:S01]  /*0ce0*/  ISETP.GT.U32.AND P0, PT, R9, R0, PT ;  /* 0x000000000900720c */ /* 0x000fe20003f04070 */
[----:B------:R-:W-:Y:S02]  /*0cf0*/  IMAD.MOV R3, RZ, RZ, -R3 ;  /* 0x000000ffff037224 */ /* 0x000fe400078e0a03 */
[----:B------:R-:W-:Y:S01]  /*0d00*/  IMAD R19, R6, R4, R19 ;  /* 0x0000000406137224 */ /* 0x000fe200078e0213 */
[----:B------:R-:W-:Y:S01]  /*0d10*/  ISETP.GE.U32.AND P4, PT, R2, 0x7fffff01, PT ;  /* 0x7fffff010200780c */ /* 0x000fe20003f86070 */
[----:B------:R-:W-:-:S02]  /*0d20*/  IMAD R18, R6, R5, R18 ;  /* 0x0000000506127224 */ /* 0x000fc400078e0212 */
[----:B------:R-:W1:Y:S01]  /*0d30*/  LDC.64 R4, c[0x0][0x3a8] ;  /* 0x0000ea00ff047b82 */ /* 0x000e620000000a00 */
[----:B------:R-:W-:Y:S02]  /*0d40*/  IMAD R20, R6, R3, R20 ;  /* 0x0000000306147224 */ /* 0x000fe400078e0214 */
[C---:B------:R-:W-:Y:S02]  /*0d50*/  VIADD R3, R108.reuse, 0xffffff81 ;  /* 0xffffff816c037836 */ /* 0x040fe40000000000 */
[----:B------:R-:W-:Y:S02]  /*0d60*/  VIADD R2, R108, 0xffffff82 ;  /* 0xffffff826c027836 */ /* 0x000fe40000000000 */
[--C-:B------:R-:W-:Y:S01]  /*0d70*/  @!P0 IMAD.IADD R0, R0, 0x1, -R9.reuse ;  /* 0x0000000100008824 */ /* 0x100fe200078e0a09 */
[----:B------:R-:W-:Y:S01]  /*0d80*/  PRMT R9, RZ, 0x7610, R9 ;  /* 0x00007610ff097816 */ /* 0x000fe20000000009 */
[----:B------:R-:W-:Y:S01]  /*0d90*/  IMAD.HI.U32 R8, R7, R17, RZ ;  /* 0x0000001107087227 */ /* 0x000fe200078e00ff */
[----:B------:R-:W-:-:S02]  /*0da0*/  ISETP.GE.U32.AND P6, PT, R3, 0x7fffff02, PT ;  /* 0x7fffff020300780c */ /* 0x000fc40003fc6070 */
[----:B------:R-:W-:Y:S01]  /*0db0*/  ISETP.GE.U32.AND P3, PT, R2, 0x7fffff03, PT ;  /* 0x7fffff030200780c */ /* 0x000fe20003f66070 */
[----:B------:R0:W-:Y:S01]  /*0dc0*/  STL.S16 [R1+0x2d8], R9 ;  /* 0x0002d80901007387 */ /* 0x0001e20000100600 */
[----:B------:R-:W-:Y:S02]  /*0dd0*/  IMAD.MOV R8, RZ, RZ, -R8 ;  /* 0x000000ffff087224 */ /* 0x000fe400078e0a08 */
[----:B------:R-:W-:Y:S02]  /*0de0*/  VIADD R3, R108, 0xffffff83 ;  /* 0xffffff836c037836 */ /* 0x000fe40000000000 */
[----:B------:R-:W-:Y:S02]  /*0df0*/  IMAD.MOV.U32 R2, RZ, RZ, R0 ;  /* 0x000000ffff027224 */ /* 0x000fe400078e0000 */
[----:B------:R-:W-:Y:S01]  /*0e00*/  IMAD.HI.U32 R0, R7, R16, RZ ;  /* 0x0000001007007227 */ /* 0x000fe200078e00ff */
[----:B------:R-:W-:-:S03]  /*0e10*/  ISETP.GE.U32.AND P0, PT, R3, 0x7fffff04, PT ;  /* 0x7fffff040300780c */ /* 0x000fc60003f06070 */
[----:B------:R-:W-:Y:S02]  /*0e20*/  IMAD R17, R6, R8, R17 ;  /* 0x0000000806117224 */ /* 0x000fe400078e0211 */
[----:B------:R-:W-:Y:S01]  /*0e30*/  @!P2 IMAD.MOV R2, RZ, RZ, -R2 ;  /* 0x000000ffff02a224 */ /* 0x000fe200078e0a02 */
[----:B------:R-:W-:Y:S01]  /*0e40*/  @!P1 LOP3.LUT R2, RZ, UR24, RZ, 0x33, !PT ;  /* 0x00000018ff029c12 */ /* 0x000fe2000f8e33ff */
[----:B------:R-:W-:Y:S01]  /*0e50*/  VIADD R8, R108, 0xffffff84 ;  /* 0xffffff846c087836 */ /* 0x000fe20000000000 */
[----:B------:R-:W-:Y:S01]  /*0e60*/  ISETP.NE.U32.AND P1, PT, R107, RZ, PT ;  /* 0x000000ff6b00720c */ /* 0x000fe20003f25070 */
[----:B------:R-:W-:Y:S02]  /*0e70*/  IMAD.MOV R3, RZ, RZ, -R0 ;  /* 0x000000ffff037224 */ /* 0x000fe400078e0a00 */
[----:B------:R-:W-:Y:S01]  /*0e80*/  IMAD R109, R2, R109, RZ ;  /* 0x0000006d026d7224 */ /* 0x000fe200078e02ff */
[----:B------:R-:W-:Y:S01]  /*0e90*/  ISETP.GE.U32.AND P2, PT, R8, 0x7fffff05, PT ;  /* 0x7fffff050800780c */ /* 0x000fe20003f46070 */
[----:B------:R-:W-:-:S02]  /*0ea0*/  IMAD R16, R6, R3, R16 ;  /* 0x0000000306107224 */ /* 0x000fc400078e0210 */
[----:B------:R-:W-:Y:S01]  /*0eb0*/  VIADD R10, R108, 0xffffff85 ;  /* 0xffffff856c0a7836 */ /* 0x000fe20000000000 */
[----:B0---4-:R-:W-:Y:S09]  /*0ec0*/  BRA.U UP0, `(.L_x_5) ;  /* 0x0000000100187547 */ /* 0x011ff2000b800000 */
[----:B------:R-:W-:Y:S01]  /*0ed0*/  ELECT P5, URZ, PT ;  /* 0x0000000000ff782f */ /* 0x000fe200038a0000 */
[----:B------:R-:W-:Y:S01]  /*0ee0*/  IMAD.MOV.U32 R0, RZ, RZ, 0x1 ;  /* 0x00000001ff007424 */ /* 0x000fe200078e00ff */
[----:B------:R-:W-:Y:S01]  /*0ef0*/  UMOV UR4, 0x40 ;  /* 0x0000004000047882 */ /* 0x000fe20000000000 */
[----:B------:R-:W-:Y:S01]  /*0f00*/  UVIRTCOUNT.DEALLOC.SMPOOL 0x80 ;  /* 0x000000800000784c */ /* 0x000fe20000000000 */
[----:B------:R-:W-:-:S09]  /*0f10*/  ULEA UR4, UR16, UR4, 0x18 ;  /* 0x0000000410047291 */ /* 0x000fd2000f8ec0ff */
[----:B------:R0:W-:Y:S03]  /*0f20*/  @P5 STS.U8 [UR4], R0 ;  /* 0x00000000ff005988 */ /* 0x0001e60008000004 */
.L_x_5:
[----:B------:R-:W-:Y:S01]  /*0f30*/  UIADD3 UR15, UPT, UPT, UR13, UR15, URZ ;  /* 0x0000000f0d0f7290 */ /* 0x000fe2000fffe0ff */
[C---:B-1----:R-:W-:Y:S01]  /*0f40*/  IMAD R13, R4.reuse, 0xfe, RZ ;  /* 0x000000fe040d7824 */ /* 0x042fe200078e02ff */
[----:B------:R-:W-:Y:S01]  /*0f50*/  VOTEU.ALL UP1, P1 ;  /* 0x0000000000ff7886 */ /* 0x000fe20000820000 */
[----:B------:R-:W-:Y:S01]  /*0f60*/  UIADD3 UR4, UPT, UPT, UR7, 0x2000, URZ ;  /* 0x0000200007047890 */ /* 0x000fe2000fffe0ff */
[----:B0-----:R-:W-:Y:S01]  /*0f70*/  LEA R0, P5, R109, UR20, 0x1 ;  /* 0x000000146d007c11 */ /* 0x001fe2000f8a08ff */
[----:B------:R-:W-:Y:S01]  /*0f80*/  VOTEU.ALL UP2, P1 ;  /* 0x0000000000ff7886 */ /* 0x000fe20000840000 */
[----:B------:R-:W-:Y:S01]  /*0f90*/  IMAD R3, R4, 0x7f, RZ ;  /* 0x0000007f04037824 */ /* 0x000fe200078e02ff */
[----:B------:R-:W-:-:S04]  /*0fa0*/  @!UP1 UIADD3 UR16, UPT, UPT, -UR5, 0x100000, URZ ;  /* 0x0010000005109890 */ /* 0x000fc8000fffe1ff */
[----:B------:R-:W-:Y:S02]  /*0fb0*/  @!UP1 USHF.L.U32 UR17, UR16, 0xb, URZ ;  /* 0x0000000b10119899 */ /* 0x000fe400080006ff */
[----:B------:R-:W-:Y:S01]  /*0fc0*/  @!UP1 USHF.L.U32 UR16, UR16, 0x1, URZ ;  /* 0x0000000110109899 */ /* 0x000fe200080006ff */
[----:B------:R-:W-:Y:S01]  /*0fd0*/  IMAD.MOV.U32 R26, RZ, RZ, R9 ;  /* 0x000000ffff1a7224 */ /* 0x000fe200078e0009 */
[----:B------:R-:W-:Y:S01]  /*0fe0*/  STTM.x16 tmem[UR15], RZ ;  /* 0x000000ff000079ed */ /* 0x000fe2000824000f */
[----:B------:R-:W0:Y:S02]  /*0ff0*/  FENCE.VIEW.ASYNC.T ;  /* 0x00000000000073c6 */ /* 0x000e240000000200 */
[----:B0-----:R-:W-:Y:S01]  /*1000*/  BAR.SYNC.DEFER_BLOCKING 0x0 ;  /* 0x0000000000007b1d */ /* 0x001fe20000010000 */
[----:B------:R-:W-:Y:S01]  /*1010*/  LEA.HI.X.SX32 R2, R109, UR21, 0x1, P5 ;  /* 0x000000156d027c11 */ /* 0x000fe2000a8f0eff */
[C---:B------:R-:W-:Y:S01]  /*1020*/  IMAD R9, R4.reuse, 0xfc, RZ ;  /* 0x000000fc04097824 */ /* 0x040fe200078e02ff */
[----:B------:R-:W-:Y:S01]  /*1030*/  IADD3 R8, P5, PT, R13, R0, RZ ;  /* 0x000000000d087210 */ /* 0x000fe20007fbe0ff */
[----:B------:R-:W-:Y:S01]  /*1040*/  IMAD R11, R4, 0x7e, RZ ;  /* 0x0000007e040b7824 */ /* 0x000fe200078e02ff */
[----:B------:R-:W-:-:S02]  /*1050*/  PRMT R34, RZ, 0x7610, R34 ;  /* 0x00007610ff227816 */ /* 0x000fc40000000022 */
[----:B------:R-:W-:Y:S01]  /*1060*/  PRMT R12, RZ, 0x7610, R12 ;  /* 0x00007610ff0c7816 */ /* 0x000fe2000000000c */
[----:B------:R-:W-:Y:S01]  /*1070*/  STL [R1+0x2a0], R8 ;  /* 0x0002a00801007387 */ /* 0x000fe20000100800 */
[----:B------:R-:W-:Y:S02]  /*1080*/  LEA.HI.X.SX32 R37, R3, R2, 0x1, P5 ;  /* 0x0000000203257211 */ /* 0x000fe400028f0eff */
[----:B------:R-:W-:Y:S02]  /*1090*/  PRMT R33, RZ, 0x7610, R33 ;  /* 0x00007610ff217816 */ /* 0x000fe40000000021 */
[----:B------:R-:W-:Y:S01]  /*10a0*/  PRMT R15, RZ, 0x7610, R15 ;  /* 0x00007610ff0f7816 */ /* 0x000fe2000000000f */
[----:B------:R0:W-:Y:S01]  /*10b0*/  STL [R1+0x29c], R37 ;  /* 0x00029c2501007387 */ /* 0x0001e20000100800 */
[----:B------:R-:W-:Y:S01]  /*10c0*/  IADD3 R35, P5, PT, R9, R0, RZ ;  /* 0x0000000009237210 */ /* 0x000fe20007fbe0ff */
[----:B------:R-:W-:Y:S01]  /*10d0*/  @!P4 IMAD.MOV.U32 R9, RZ, RZ, R37 ;  /* 0x000000ffff09c224 */ /* 0x000fe200078e0025 */
[----:B------:R-:W-:-:S02]  /*10e0*/  PRMT R32, RZ, 0x7610, R32 ;  /* 0x00007610ff207816 */ /* 0x000fc40000000020 */
[----:B------:R-:W-:Y:S02]  /*10f0*/  PRMT R14, RZ, 0x7610, R14 ;  /* 0x00007610ff0e7816 */ /* 0x000fe4000000000e */
[----:B------:R-:W-:Y:S02]  /*1100*/  PRMT R31, RZ, 0x7610, R31 ;  /* 0x00007610ff1f7816 */ /* 0x000fe4000000001f */
[----:B------:R-:W-:Y:S01]  /*1110*/  PRMT R23, RZ, 0x7610, R23 ;  /* 0x00007610ff177816 */ /* 0x000fe20000000017 */
[----:B------:R-:W1:Y:S02]  /*1120*/  FENCE.VIEW.ASYNC.S ;  /* 0x00000000000073c6 */ /* 0x000e640000000000 */
[----:B-1----:R1:W2:Y:S02]  /*1130*/  @!UP2 SYNCS.EXCH.64 URZ, [UR4], UR16 ;  /* 0x0000001004ffa5b2 */ /* 0x0022a40008000100 */
[----:B--2---:R-:W-:Y:S01]  /*1140*/  BAR.SYNC.DEFER_BLOCKING 0x0 ;  /* 0x0000000000007b1d */ /* 0x004fe20000010000 */
[----:B0-----:R-:W-:-:S02]  /*1150*/  LEA.HI.X.SX32 R37, R11, R2, 0x1, P5 ;  /* 0x000000020b257211 */ /* 0x001fc400028f0eff */
[----:B------:R-:W-:Y:S02]  /*1160*/  PRMT R30, RZ, 0x7610, R30 ;  /* 0x00007610ff1e7816 */ /* 0x000fe4000000001e */
[----:B------:R-:W-:Y:S02]  /*1170*/  PRMT R25, RZ, 0x7610, R25 ;  /* 0x00007610ff197816 */ /* 0x000fe40000000019 */
[----:B------:R-:W-:Y:S02]  /*1180*/  PRMT R29, RZ, 0x7610, R29 ;  /* 0x00007610ff1d7816 */ /* 0x000fe4000000001d */
[----:B------:R-:W-:Y:S02]  /*1190*/  PRMT R24, RZ, 0x7610, R24 ;  /* 0x00007610ff187816 */ /* 0x000fe40000000018 */
[----:B------:R-:W-:Y:S02]  /*11a0*/  PRMT R27, RZ, 0x7610, R27 ;  /* 0x00007610ff1b7816 */ /* 0x000fe4000000001b */
[----:B------:R-:W-:-:S02]  /*11b0*/  PRMT R189, RZ, 0x7610, R189 ;  /* 0x00007610ffbd7816 */ /* 0x000fc400000000bd */
[----:B------:R-:W-:Y:S02]  /*11c0*/  PRMT R28, RZ, 0x7610, R28 ;  /* 0x00007610ff1c7816 */ /* 0x000fe4000000001c */
[----:B------:R-:W-:Y:S02]  /*11d0*/  PRMT R186, RZ, 0x7610, R186 ;  /* 0x00007610ffba7816 */ /* 0x000fe400000000ba */
[----:B------:R-:W-:Y:S02]  /*11e0*/  PRMT R187, RZ, 0x7610, R187 ;  /* 0x00007610ffbb7816 */ /* 0x000fe400000000bb */
[----:B------:R-:W-:Y:S02]  /*11f0*/  PRMT R183, RZ, 0x7610, R183 ;  /* 0x00007610ffb77816 */ /* 0x000fe400000000b7 */
[----:B------:R-:W-:Y:S01]  /*1200*/  PRMT R184, RZ, 0x7610, R184 ;  /* 0x00007610ffb87816 */ /* 0x000fe200000000b8 */
[----:B------:R0:W2:Y:S01]  /*1210*/  @!P4 LDG.E.U16 R26, desc[UR30][R8.64] ;  /* 0x0000001e081ac981 */ /* 0x0000a2000c1e1500 */
[C---:B------:R-:W-:Y:S01]  /*1220*/  IMAD R13, R4.reuse, 0xfa, RZ ;  /* 0x000000fa040d7824 */ /* 0x040fe200078e02ff */
[----:B------:R-:W-:Y:S01]  /*1230*/  PRMT R180, RZ, 0x7610, R180 ;  /* 0x00007610ffb47816 */ /* 0x000fe200000000b4 */
[----:B------:R-:W-:Y:S01]  /*1240*/  IMAD R3, R4, 0x7d, RZ ;  /* 0x0000007d04037824 */ /* 0x000fe200078e02ff */
[----:B------:R-:W-:-:S02]  /*1250*/  PRMT R181, RZ, 0x7610, R181 ;  /* 0x00007610ffb57816 */ /* 0x000fc400000000b5 */
[----:B------:R-:W-:Y:S02]  /*1260*/  PRMT R177, RZ, 0x7610, R177 ;  /* 0x00007610ffb17816 */ /* 0x000fe400000000b1 */
[----:B------:R-:W-:Y:S02]  /*1270*/  PRMT R178, RZ, 0x7610, R178 ;  /* 0x00007610ffb27816 */ /* 0x000fe400000000b2 */
[----:B------:R-:W-:Y:S01]  /*1280*/  PRMT R174, RZ, 0x7610, R174 ;  /* 0x00007610ffae7816 */ /* 0x000fe200000000ae */
[----:B0-----:R-:W-:Y:S01]  /*1290*/  @!P6 IMAD.MOV.U32 R8, RZ, RZ, R35 ;  /* 0x000000ffff08e224 */ /* 0x001fe200078e0023 */
[----:B------:R-:W-:Y:S01]  /*12a0*/  PRMT R175, RZ, 0x7610, R175 ;  /* 0x00007610ffaf7816 */ /* 0x000fe200000000af */
[----:B------:R-:W-:Y:S01]  /*12b0*/  @!P6 IMAD.MOV.U32 R9, RZ, RZ, R37 ;  /* 0x000000ffff09e224 */ /* 0x000fe200078e0025 */
[----:B------:R-:W-:Y:S02]  /*12c0*/  PRMT R171, RZ, 0x7610, R171 ;  /* 0x00007610ffab7816 */ /* 0x000fe400000000ab */
[----:B------:R-:W-:-:S02]  /*12d0*/  PRMT R172, RZ, 0x7610, R172 ;  /* 0x00007610ffac7816 */ /* 0x000fc400000000ac */
[----:B------:R-:W-:Y:S01]  /*12e0*/  PRMT R168, RZ, 0x7610, R168 ;  /* 0x00007610ffa87816 */ /* 0x000fe200000000a8 */
[----:B------:R-:W3:Y:S01]  /*12f0*/  @!P6 LDG.E.U16 R34, desc[UR30][R8.64] ;  /* 0x0000001e0822e981 */ /* 0x000ee2000c1e1500 */
[----:B------:R-:W-:Y:S02]  /*1300*/  PRMT R169, RZ, 0x7610, R169 ;  /* 0x00007610ffa97816 */ /* 0x000fe400000000a9 */
[----:B------:R-:W-:Y:S02]  /*1310*/  PRMT R165, RZ, 0x7610, R165 ;  /* 0x00007610ffa57816 */ /* 0x000fe400000000a5 */
[----:B------:R-:W-:Y:S02]  /*1320*/  PRMT R166, RZ, 0x7610, R166 ;  /* 0x00007610ffa67816 */ /* 0x000fe400000000a6 */
[----:B------:R-:W-:Y:S02]  /*1330*/  PRMT R162, RZ, 0x7610, R162 ;  /* 0x00007610ffa27816 */ /* 0x000fe400000000a2 */
[----:B------:R-:W-:-:S02]  /*1340*/  PRMT R163, RZ, 0x7610, R163 ;  /* 0x00007610ffa37816 */ /* 0x000fc400000000a3 */
[----:B------:R-:W-:Y:S02]  /*1350*/  PRMT R157, RZ, 0x7610, R157 ;  /* 0x00007610ff9d7816 */ /* 0x000fe4000000009d */
[----:B------:R-:W-:Y:S01]  /*1360*/  PRMT R160, RZ, 0x7610, R160 ;  /* 0x00007610ffa07816 */ /* 0x000fe200000000a0 */
[C---:B------:R-:W-:Y:S01]  /*1370*/  IMAD R225, R4.reuse, 0x5a, RZ ;  /* 0x0000005a04e17824 */ /* 0x040fe200078e02ff */
[----:B------:R-:W-:Y:S02]  /*1380*/  PRMT R155, RZ, 0x7610, R155 ;  /* 0x00007610ff9b7816 */ /* 0x000fe4000000009b */
[----:B------:R-:W-:Y:S01]  /*1390*/  PRMT R156, RZ, 0x7610, R156 ;  /* 0x00007610ff9c7816 */ /* 0x000fe2000000009c */
[C---:B------:R-:W-:Y:S01]  /*13a0*/  IMAD R223, R4.reuse, 0x58, RZ ;  /* 0x0000005804df7824 */ /* 0x040fe200078e02ff */
[----:B------:R-:W-:Y:S02]  /*13b0*/  PRMT R152, RZ, 0x7610, R152 ;  /* 0x00007610ff987816 */ /* 0x000fe40000000098 */
[----:B------:R-:W-:Y:S01]  /*13c0*/  PRMT R153, RZ, 0x7610, R153 ;  /* 0x00007610ff997816 */ /* 0x000fe20000000099 */
[----:B------:R-:W-:Y:S01]  /*13d0*/  IMAD R221, R4, 0x56, RZ ;  /* 0x0000005604dd7824 */ /* 0x000fe200078e02ff */
[----:B------:R-:W-:-:S02]  /*13e0*/  PRMT R150, RZ, 0x7610, R150 ;  /* 0x00007610ff967816 */ /* 0x000fc40000000096 */
        /* <DEDUP_REMOVED lines=27> */
[----:B------:R-:W-:Y:S02]  /*15a0*/  PRMT R132, RZ, 0x7610, R132 ;  /* 0x00007610ff847816 */ /* 0x000fe40000000084 */
[----:B------:R-:W-:Y:S01]  /*15b0*/  PRMT R131, RZ, 0x7610, R131 ;  /* 0x00007610ff837816 */ /* 0x000fe20000000083 */
[C---:B------:R-:W-:Y:S01]  /*15c0*/  IMAD R201, R4.reuse, 0x42, RZ ;  /* 0x0000004204c97824 */ /* 0x040fe200078e02ff */
[----:B------:R-:W-:Y:S02]  /*15d0*/  PRMT R130, RZ, 0x7610, R130 ;  /* 0x00007610ff827816 */ /* 0x000fe40000000082 */
[----:B------:R-:W-:Y:S02]  /*15e0*/  PRMT R129, RZ, 0x7610, R129 ;  /* 0x00007610ff817816 */ /* 0x000fe40000000081 */
        /* <DEDUP_REMOVED lines=26> */
[C---:B------:R-:W-:Y:S02]  /*1790*/  IMAD R164, R4.reuse, 0x2e, RZ ;  /* 0x0000002e04a47824 */ /* 0x040fe400078e02ff */
[C---:B------:R-:W-:Y:S01]  /*17a0*/  IMAD R224, R4.reuse, 0x2d, RZ ;  /* 0x0000002d04e07824 */ /* 0x040fe200078e02ff */
[----:B------:R-:W-:Y:S01]  /*17b0*/  PRMT R110, RZ, 0x7610, R110 ;  /* 0x00007610ff6e7816 */ /* 0x000fe2000000006e */
[C---:B------:R-:W-:Y:S02]  /*17c0*/  IMAD R159, R4.reuse, 0x2c, RZ ;  /* 0x0000002c049f7824 */ /* 0x040fe400078e02ff */
[----:B------:R-:W-:Y:S01]  /*17d0*/  IMAD R220, R4, 0x2b, RZ ;  /* 0x0000002b04dc7824 */ /* 0x000fe200078e02ff */
[----:B------:R-:W-:-:S02]  /*17e0*/  PRMT R67, RZ, 0x7610, R67 ;  /* 0x00007610ff437816 */ /* 0x000fc40000000043 */
[----:B------:R-:W-:Y:S01]  /*17f0*/  PRMT R66, RZ, 0x7610, R66 ;  /* 0x00007610ff427816 */ /* 0x000fe20000000042 */
[C---:B------:R-:W-:Y:S02]  /*1800*/  IMAD R154, R4.reuse, 0x2a, RZ ;  /* 0x0000002a049a7824 */ /* 0x040fe400078e02ff */
        /* <DEDUP_REMOVED lines=9> */
[C---:B------:R-:W-:Y:S02]  /*18a0*/  IMAD R72, R4.reuse, 0x24, RZ ;  /* 0x0000002404487824 */ /* 0x040fe400078e02ff */
[C---:B------:R-:W-:Y:S01]  /*18b0*/  IMAD R204, R4.reuse, 0x23, RZ ;  /* 0x0000002304cc7824 */ /* 0x040fe200078e02ff */
[----:B------:R-:W-:Y:S02]  /*18c0*/  PRMT R59, RZ, 0x7610, R59 ;  /* 0x00007610ff3b7816 */ /* 0x000fe4000000003b */
[----:B------:R-:W-:Y:S01]  /*18d0*/  PRMT R58, RZ, 0x7610, R58 ;  /* 0x00007610ff3a7816 */ /* 0x000fe2000000003a */
[C---:B------:R-:W-:Y:S02]  /*18e0*/  IMAD R73, R4.reuse, 0x22, RZ ;  /* 0x0000002204497824 */ /* 0x040fe400078e02ff */
[----:B------:R-:W-:Y:S01]  /*18f0*/  IMAD R200, R4, 0x21, RZ ;  /* 0x0000002104c87824 */ /* 0x000fe200078e02ff */
[----:B------:R-:W-:-:S02]  /*1900*/  PRMT R57, RZ, 0x7610, R57 ;  /* 0x00007610ff397816 */ /* 0x000fc40000000039 */
[----:B------:R-:W-:Y:S01]  /*1910*/  PRMT R56, RZ, 0x7610, R56 ;  /* 0x00007610ff387816 */ /* 0x000fe20000000038 */
[C---:B------:R-:W-:Y:S02]  /*1920*/  IMAD.SHL.U32 R198, R4.reuse, 0x20, RZ ;  /* 0x0000002004c67824 */ /* 0x040fe400078e00ff */
[C---:B------:R-:W-:Y:S01]  /*1930*/  IMAD R196, R4.reuse, 0x1f, RZ ;  /* 0x0000001f04c47824 */ /* 0x040fe200078e02ff */
[----:B------:R-:W-:Y:S02]  /*1940*/  PRMT R55, RZ, 0x7610, R55 ;  /* 0x00007610ff377816 */ /* 0x000fe40000000037 */
        /* <DEDUP_REMOVED lines=20> */
[----:B------:R-:W-:-:S02]  /*1a90*/  IMAD R88, R4, 0x14, RZ ;  /* 0x0000001404587824 */ /* 0x000fc400078e02ff */
[C---:B------:R-:W-:Y:S01]  /*1aa0*/  IMAD R71, R4.reuse, 0x13, RZ ;  /* 0x0000001304477824 */ /* 0x040fe200078e02ff */
[----:B------:R-:W-:Y:S02]  /*1ab0*/  PRMT R41, RZ, 0x7610, R41 ;  /* 0x00007610ff297816 */ /* 0x000fe40000000029 */
[----:B------:R-:W-:Y:S01]  /*1ac0*/  PRMT R40, RZ, 0x7610, R40 ;  /* 0x00007610ff287816 */ /* 0x000fe20000000028 */
[C---:B------:R-:W-:Y:S02]  /*1ad0*/  IMAD R89, R4.reuse, 0x12, RZ ;  /* 0x0000001204597824 */ /* 0x040fe400078e02ff */
[C---:B------:R-:W-:Y:S01]  /*1ae0*/  IMAD R75, R4.reuse, 0x11, RZ ;  /* 0x00000011044b7824 */ /* 0x040fe200078e02ff */
[----:B------:R-:W-:Y:S01]  /*1af0*/  PRMT R38, RZ, 0x7610, R38 ;  /* 0x00007610ff267816 */ /* 0x000fe20000000026 */
[C---:B------:R-:W-:Y:S02]  /*1b00*/  IMAD.SHL.U32 R78, R4.reuse, 0x10, RZ ;  /* 0x00000010044e7824 */ /* 0x040fe400078e00ff */
[C---:B------:R-:W-:Y:S01]  /*1b10*/  IMAD R79, R4.reuse, 0xf, RZ ;  /* 0x0000000f044f7824 */ /* 0x040fe200078e02ff */
[----:B------:R-:W-:Y:S01]  /*1b20*/  PRMT R36, RZ, 0x7610, R36 ;  /* 0x00007610ff247816 */ /* 0x000fe20000000024 */
[----:B------:R-:W-:-:S02]  /*1b30*/  IMAD R93, R4, 0xe, RZ ;  /* 0x0000000e045d7824 */ /* 0x000fc400078e02ff */
[C---:B------:R-:W-:Y:S02]  /*1b40*/  IMAD R83, R4.reuse, 0xd, RZ ;  /* 0x0000000d04537824 */ /* 0x040fe400078e02ff */
[C---:B------:R-:W-:Y:S02]  /*1b50*/  IMAD R96, R4.reuse, 0xc, RZ ;  /* 0x0000000c04607824 */ /* 0x040fe400078e02ff */
[C---:B------:R-:W-:Y:S02]  /*1b60*/  IMAD R87, R4.reuse, 0xb, RZ ;  /* 0x0000000b04577824 */ /* 0x040fe400078e02ff */
[C---:B------:R-:W-:Y:S02]  /*1b70*/  IMAD R98, R4.reuse, 0xa, RZ ;  /* 0x0000000a04627824 */ /* 0x040fe400078e02ff */
[C---:B------:R-:W-:Y:S02]  /*1b80*/  IMAD R91, R4.reuse, 0x9, RZ ;  /* 0x00000009045b7824 */ /* 0x040fe400078e02ff */
[----:B------:R-:W-:-:S02]  /*1b90*/  IMAD.SHL.U32 R94, R4, 0x8, RZ ;  /* 0x00000008045e7824 */ /* 0x000fc400078e00ff */
[C---:B------:R-:W-:Y:S02]  /*1ba0*/  IMAD R95, R4.reuse, 0x7, RZ ;  /* 0x00000007045f7824 */ /* 0x040fe400078e02ff */
[C---:B------:R-:W-:Y:S02]  /*1bb0*/  IMAD R102, R4.reuse, 0x6, RZ ;  /* 0x0000000604667824 */ /* 0x040fe400078e02ff */
[C---:B------:R-:W-:Y:S02]  /*1bc0*/  IMAD R100, R4.reuse, 0x5, RZ ;  /* 0x0000000504647824 */ /* 0x040fe400078e02ff */
[----:B------:R-:W-:Y:S01]  /*1bd0*/  IMAD.SHL.U32 R101, R4, 0x4, RZ ;  /* 0x0000000404657824 */ /* 0x000fe200078e00ff */
[----:B------:R-:W-:Y:S02]  /*1be0*/  UIADD3 UR18, UPT, UPT, UR6, 0x9, URZ ;  /* 0x0000000906127890 */ /* 0x000fe4000fffe0ff */
[----:B------:R-:W-:Y:S02]  /*1bf0*/  UIADD3 UR19, UPT, UPT, UR6, 0xa, URZ ;  /* 0x0000000a06137890 */ /* 0x000fe4000fffe0ff */
[----:B------:R-:W-:-:S02]  /*1c00*/  UIADD3 UR28, UPT, UPT, UR6, 0xf, URZ ;  /* 0x0000000f061c7890 */ /* 0x000fc4000fffe0ff */
[----:B------:R-:W-:Y:S02]  /*1c10*/  UIADD3 UR29, UPT, UPT, UR6, 0xd, URZ ;  /* 0x0000000d061d7890 */ /* 0x000fe4000fffe0ff */
[----:B------:R-:W-:Y:S01]  /*1c20*/  UIADD3 UR58, UPT, UPT, UR6, 0xe, URZ ;  /* 0x0000000e063a7890 */ /* 0x000fe2000fffe0ff */
[----:B------:R-:W-:Y:S01]  /*1c30*/  IMAD R103, R4, 0x3, RZ ;  /* 0x0000000304677824 */ /* 0x000fe200078e02ff */
[----:B------:R-:W0:Y:S01]  /*1c40*/  LDCU UR24, c[0x0][0x3b0] ;  /* 0x00007600ff1877ac */ /* 0x000e220008000800 */
[----:B--2---:R2:W-:Y:S01]  /*1c50*/  @!P4 STL [R1+0x2d8], R26 ;  /* 0x0002d81a0100c387 */ /* 0x0045e20000100800 */
[----:B------:R-:W-:Y:S01]  /*1c60*/  ISETP.GE.U32.AND P4, PT, R10, 0x7fffff06, PT ;  /* 0x7fffff060a00780c */ /* 0x000fe20003f86070 */
[----:B------:R-:W-:Y:S02]  /*1c70*/  VIADD R10, R108, 0xffffff86 ;  /* 0xffffff866c0a7836 */ /* 0x000fe40000000000 */
[----:B------:R4:W-:Y:S04]  /*1c80*/  STL [R1+0x298], R35 ;  /* 0x0002982301007387 */ /* 0x0009e80000100800 */
[----:B------:R-:W-:Y:S01]  /*1c90*/  STL [R1+0x294], R37 ;  /* 0x0002942501007387 */ /* 0x000fe20000100800 */
[----:B--2---:R-:W-:Y:S01]  /*1ca0*/  IADD3 R26, P5, PT, R13, R0, RZ ;  /* 0x000000000d1a7210 */ /* 0x004fe20007fbe0ff */
[----:B------:R-:W-:-:S03]  /*1cb0*/  IMAD R13, R4, 0xf8, RZ ;  /* 0x000000f8040d7824 */ /* 0x000fc600078e02ff */
[----:B----4-:R-:W-:Y:S01]  /*1cc0*/  LEA.HI.X.SX32 R35, R3, R2, 0x1, P5 ;  /* 0x0000000203237211 */ /* 0x010fe200028f0eff */
[----:B------:R-:W-:Y:S01]  /*1cd0*/  STL [R1+0x290], R26 ;  /* 0x0002901a01007387 */ /* 0x000fe20000100800 */
[----:B------:R-:W-:Y:S01]  /*1ce0*/  ISETP.GE.U32.AND P6, PT, R10, 0x7fffff07, PT ;  /* 0x7fffff070a00780c */ /* 0x000fe20003fc6070 */
[----:B------:R-:W-:Y:S02]  /*1cf0*/  IMAD R10, R4, 0x7c, RZ ;  /* 0x0000007c040a7824 */ /* 0x000fe400078e02ff */
[----:B------:R-:W-:Y:S04]  /*1d00*/  STL [R1+0x28c], R35 ;  /* 0x00028c2301007387 */ /* 0x000fe80000100800 */
[----:B---3--:R2:W-:Y:S01]  /*1d10*/  STL [R1+0x2dc], R34 ;  /* 0x0002dc2201007387 */ /* 0x0085e20000100800 */
[----:B------:R-:W-:-:S02]  /*1d20*/  @!P3 IMAD.MOV.U32 R8, RZ, RZ, R26 ;  /* 0x000000ffff08b224 */ /* 0x000fc400078e001a */
[----:B------:R-:W-:-:S05]  /*1d30*/  @!P3 IMAD.MOV.U32 R9, RZ, RZ, R35 ;  /* 0x000000ffff09b224 */ /* 0x000fca00078e0023 */
[----:B------:R3:W4:Y:S01]  /*1d40*/  @!P3 LDG.E.U16 R12, desc[UR30][R8.64] ;  /* 0x0000001e080cb981 */ /* 0x000722000c1e1500 */
[----:B--2---:R-:W-:-:S04]  /*1d50*/  IADD3 R34, P5, PT, R13, R0, RZ ;  /* 0x000000000d227210 */ /* 0x004fc80007fbe0ff */
[----:B------:R-:W-:Y:S01]  /*1d60*/  LEA.HI.X.SX32 R35, R10, R2, 0x1, P5 ;  /* 0x000000020a237211 */ /* 0x000fe200028f0eff */
[----:B---3--:R-:W-:-:S04]  /*1d70*/  @!P0 IMAD.MOV.U32 R8, RZ, RZ, R34 ;  /* 0x000000ffff088224 */ /* 0x008fc800078e0022 */
[----:B------:R-:W-:-:S05]  /*1d80*/  @!P0 IMAD.MOV.U32 R9, RZ, RZ, R35 ;  /* 0x000000ffff098224 */ /* 0x000fca00078e0023 */
[----:B------:R2:W3:Y:S01]  /*1d90*/  @!P0 LDG.E.U16 R33, desc[UR30][R8.64] ;  /* 0x0000001e08218981 */ /* 0x0004e2000c1e1500 */
[----:B------:R-:W-:Y:S02]  /*1da0*/  VIADD R3, R108, 0xffffff87 ;  /* 0xffffff876c037836 */ /* 0x000fe40000000000 */
[----:B------:R-:W-:-:S03]  /*1db0*/  IMAD R13, R4, 0xf6, RZ ;  /* 0x000000f6040d7824 */ /* 0x000fc600078e02ff */
[----:B------:R-:W-:Y:S01]  /*1dc0*/  ISETP.GE.U32.AND P3, PT, R3, 0x7fffff08, PT ;  /* 0x7fffff080300780c */ /* 0x000fe20003f66070 */
[C---:B------:R-:W-:Y:S01]  /*1dd0*/  IMAD R3, R4.reuse, 0x7b, RZ ;  /* 0x0000007b04037824 */ /* 0x040fe200078e02ff */
[----:B------:R-:W-:Y:S01]  /*1de0*/  IADD3 R26, P5, PT, R13, R0, RZ ;  /* 0x000000000d1a7210 */ /* 0x000fe20007fbe0ff */
[----:B------:R0:W-:Y:S01]  /*1df0*/  STL [R1+0x288], R34 ;  /* 0x0002882201007387 */ /* 0x0001e20000100800 */
[----:B------:R-:W-:-:S03]  /*1e00*/  IMAD R13, R4, 0xf4, RZ ;  /* 0x000000f4040d7824 */ /* 0x000fc600078e02ff */
[----:B--2---:R-:W-:Y:S01]  /*1e10*/  @!P2 IMAD.MOV.U32 R8, RZ, RZ, R26 ;  /* 0x000000ffff08a224 */ /* 0x004fe200078e001a */
[----:B0-----:R-:W-:-:S05]  /*1e20*/  LEA.HI.X.SX32 R34, R3, R2, 0x1, P5 ;  /* 0x0000000203227211 */ /* 0x001fca00028f0eff */
[----:B------:R-:W-:Y:S02]  /*1e30*/  @!P2 IMAD.MOV.U32 R9, RZ, RZ, R34 ;  /* 0x000000ffff09a224 */ /* 0x000fe400078e0022 */
[----:B------:R-:W-:-:S03]  /*1e40*/  IMAD R3, R4, 0x7a, RZ ;  /* 0x0000007a04037824 */ /* 0x000fc600078e02ff */
[----:B------:R0:W2:Y:S04]  /*1e50*/  @!P2 LDG.E.U16 R15, desc[UR30][R8.64] ;  /* 0x0000001e080fa981 */ /* 0x0000a8000c1e1500 */
[----:B----4-:R-:W-:Y:S04]  /*1e60*/  STL [R1+0x2d0], R12 ;  /* 0x0002d00c01007387 */ /* 0x010fe80000100800 */
[----:B------:R-:W-:Y:S04]  /*1e70*/  STL [R1+0x284], R35 ;  /* 0x0002842301007387 */ /* 0x000fe80000100800 */
[----:B------:R-:W-:Y:S04]  /*1e80*/  STL [R1+0x280], R26 ;  /* 0x0002801a01007387 */ /* 0x000fe80000100800 */
[----:B------:R-:W-:Y:S04]  /*1e90*/  STL [R1+0x27c], R34 ;  /* 0x00027c2201007387 */ /* 0x000fe80000100800 */
[----:B---3--:R3:W-:Y:S02]  /*1ea0*/  STL [R1+0x2d4], R33 ;  /* 0x0002d42101007387 */ /* 0x0087e40000100800 */
[----:B---3--:R-:W-:-:S04]  /*1eb0*/  IADD3 R33, P5, PT, R13, R0, RZ ;  /* 0x000000000d217210 */ /* 0x008fc80007fbe0ff */
[----:B------:R-:W-:Y:S01]  /*1ec0*/  LEA.HI.X.SX32 R34, R3, R2, 0x1, P5 ;  /* 0x0000000203227211 */ /* 0x000fe200028f0eff */
[----:B0-----:R-:W-:-:S04]  /*1ed0*/  @!P4 IMAD.MOV.U32 R8, RZ, RZ, R33 ;  /* 0x000000ffff08c224 */ /* 0x001fc800078e0021 */
[----:B------:R-:W-:-:S05]  /*1ee0*/  @!P4 IMAD.MOV.U32 R9, RZ, RZ, R34 ;  /* 0x000000ffff09c224 */ /* 0x000fca00078e0022 */
[----:B------:R0:W3:Y:S01]  /*1ef0*/  @!P4 LDG.E.U16 R32, desc[UR30][R8.64] ;  /* 0x0000001e0820c981 */ /* 0x0000e2000c1e1500 */
[----:B------:R-:W-:-:S03]  /*1f00*/  VIADD R12, R108, 0xffffff88 ;  /* 0xffffff886c0c7836 */ /* 0x000fc60000000000 */
[----:B------:R-:W-:Y:S04]  /*1f10*/  STL [R1+0x278], R33 ;  /* 0x0002782101007387 */ /* 0x000fe80000100800 */
[----:B--2---:R2:W-:Y:S01]  /*1f20*/  STL [R1+0x2c8], R15 ;  /* 0x0002c80f01007387 */ /* 0x0045e20000100800 */
[----:B------:R-:W-:Y:S01]  /*1f30*/  ISETP.GE.U32.AND P0, PT, R12, 0x7fffff09, PT ;  /* 0x7fffff090c00780c */ /* 0x000fe20003f06070 */
[----:B------:R-:W-:Y:S02]  /*1f40*/  VIADD R12, R108, 0xffffff89 ;  /* 0xffffff896c0c7836 */ /* 0x000fe40000000000 */
[C---:B------:R-:W-:Y:S02]  /*1f50*/  IMAD R13, R4.reuse, 0x79, RZ ;  /* 0x00000079040d7824 */ /* 0x040fe400078e02ff */
[----:B--2---:R-:W-:Y:S01]  /*1f60*/  IMAD R15, R4, 0xf2, RZ ;  /* 0x000000f2040f7824 */ /* 0x004fe200078e02ff */
[----:B------:R-:W-:-:S04]  /*1f70*/  ISETP.GE.U32.AND P2, PT, R12, 0x7fffff0a, PT ;  /* 0x7fffff0a0c00780c */ /* 0x000fc80003f46070 */
[----:B------:R-:W-:Y:S01]  /*1f80*/  IADD3 R26, P5, PT, R15, R0, RZ ;  /* 0x000000000f1a7210 */ /* 0x000fe20007fbe0ff */
[----:B------:R-:W-:-:S03]  /*1f90*/  VIADD R12, R108, 0xffffff8a ;  /* 0xffffff8a6c0c7836 */ /* 0x000fc60000000000 */
[----:B------:R-:W-:Y:S01]  /*1fa0*/  LEA.HI.X.SX32 R33, R13, R2, 0x1, P5 ;  /* 0x000000020d217211 */ /* 0x000fe200028f0eff */
[----:B------:R-:W-:Y:S01]  /*1fb0*/  IMAD R15, R4, 0xf0, RZ ;  /* 0x000000f0040f7824 */ /* 0x000fe200078e02ff */
[----:B------:R-:W-:Y:S01]  /*1fc0*/  STL [R1+0x274], R34 ;  /* 0x0002742201007387 */ /* 0x000fe20000100800 */
[----:B------:R-:W-:Y:S01]  /*1fd0*/  ISETP.GE.U32.AND P4, PT, R12, 0x7fffff0b, PT ;  /* 0x7fffff0b0c00780c */ /* 0x000fe20003f86070 */
[----:B------:R-:W-:Y:S02]  /*1fe0*/  IMAD R12, R4, 0x78, RZ ;  /* 0x00000078040c7824 */ /* 0x000fe400078e02ff */
[----:B------:R-:W-:Y:S04]  /*1ff0*/  STL [R1+0x270], R26 ;  /* 0x0002701a01007387 */ /* 0x000fe80000100800 */
[----:B------:R-:W-:Y:S01]  /*2000*/  STL [R1+0x26c], R33 ;  /* 0x00026c2101007387 */ /* 0x000fe20000100800 */
[----:B0-----:R-:W-:-:S02]  /*2010*/  @!P6 IMAD.MOV.U32 R8, RZ, RZ, R26 ;  /* 0x000000ffff08e224 */ /* 0x001fc400078e001a */
[----:B------:R-:W-:-:S05]  /*2020*/  @!P6 IMAD.MOV.U32 R9, RZ, RZ, R33 ;  /* 0x000000ffff09e224 */ /* 0x000fca00078e0021 */
[----:B------:R0:W2:Y:S04]  /*2030*/  @!P6 LDG.E.U16 R14, desc[UR30][R8.64] ;  /* 0x0000001e080ee981 */ /* 0x0000a8000c1e1500 */
[----:B---3--:R3:W-:Y:S02]  /*2040*/  STL [R1+0x2cc], R32 ;  /* 0x0002cc2001007387 */ /* 0x0087e40000100800 */
[----:B---3--:R-:W-:-:S04]  /*2050*/  IADD3 R32, P5, PT, R15, R0, RZ ;  /* 0x000000000f207210 */ /* 0x008fc80007fbe0ff */
[----:B------:R-:W-:Y:S01]  /*2060*/  LEA.HI.X.SX32 R33, R12, R2, 0x1, P5 ;  /* 0x000000020c217211 */ /* 0x000fe200028f0eff */
[----:B0-----:R-:W-:-:S04]  /*2070*/  @!P3 IMAD.MOV.U32 R8, RZ, RZ, R32 ;  /* 0x000000ffff08b224 */ /* 0x001fc800078e0020 */
[----:B------:R-:W-:-:S05]  /*2080*/  @!P3 IMAD.MOV.U32 R9, RZ, RZ, R33 ;  /* 0x000000ffff09b224 */ /* 0x000fca00078e0021 */
[----:B------:R0:W3:Y:S01]  /*2090*/  @!P3 LDG.E.U16 R31, desc[UR30][R8.64] ;  /* 0x0000001e081fb981 */ /* 0x0000e2000c1e1500 */
[----:B------:R-:W-:Y:S02]  /*20a0*/  VIADD R13, R108, 0xffffff8b ;  /* 0xffffff8b6c0d7836 */ /* 0x000fe40000000000 */
[----:B------:R-:W-:-:S03]  /*20b0*/  IMAD R15, R4, 0xee, RZ ;  /* 0x000000ee040f7824 */ /* 0x000fc600078e02ff */
[----:B------:R-:W-:Y:S01]  /*20c0*/  ISETP.GE.U32.AND P6, PT, R13, 0x7fffff0c, PT ;  /* 0x7fffff0c0d00780c */ /* 0x000fe20003fc6070 */
[----:B------:R-:W-:Y:S01]  /*20d0*/  IMAD R13, R4, 0x77, RZ ;  /* 0x00000077040d7824 */ /* 0x000fe200078e02ff */
[----:B------:R-:W-:Y:S01]  /*20e0*/  IADD3 R26, P5, PT, R15, R0, RZ ;  /* 0x000000000f1a7210 */ /* 0x000fe20007fbe0ff */
[----:B------:R4:W-:Y:S04]  /*20f0*/  STL [R1+0x268], R32 ;  /* 0x0002682001007387 */ /* 0x0009e80000100800 */
[----:B0-----:R-:W-:Y:S01]  /*2100*/  @!P0 IMAD.MOV.U32 R8, RZ, RZ, R26 ;  /* 0x000000ffff088224 */ /* 0x001fe200078e001a */
[----:B----4-:R-:W-:-:S05]  /*2110*/  LEA.HI.X.SX32 R32, R13, R2, 0x1, P5 ;  /* 0x000000020d207211 */ /* 0x010fca00028f0eff */
[----:B------:R-:W-:Y:S01]  /*2120*/  @!P0 IMAD.MOV.U32 R9, RZ, RZ, R32 ;  /* 0x000000ffff098224 */ /* 0x000fe200078e0020 */
[----:B--2---:R-:W-:Y:S01]  /*2130*/  STL [R1+0x2c0], R14 ;  /* 0x0002c00e01007387 */ /* 0x004fe20000100800 */
[----:B------:R-:W-:-:S03]  /*2140*/  IMAD R15, R4, 0xec, RZ ;  /* 0x000000ec040f7824 */ /* 0x000fc600078e02ff */
[----:B------:R0:W2:Y:S01]  /*2150*/  @!P0 LDG.E.U16 R23, desc[UR30][R8.64] ;  /* 0x0000001e08178981 */ /* 0x0000a2000c1e1500 */
[----:B------:R-:W-:-:S03]  /*2160*/  IMAD R13, R4, 0x76, RZ ;  /* 0x00000076040d7824 */ /* 0x000fc600078e02ff */
        /* <DEDUP_REMOVED lines=8> */
[----:B------:R0:W3:Y:S04]  /*21f0*/  @!P2 LDG.E.U16 R30, desc[UR30][R8.64] ;  /* 0x0000001e081ea981 */ /* 0x0000e8000c1e1500 */
[----:B------:R-:W-:Y:S01]  /*2200*/  STL [R1+0x258], R31 ;  /* 0x0002581f01007387 */ /* 0x000fe20000100800 */
[----:B------:R-:W-:-:S03]  /*2210*/  VIADD R14, R108, 0xffffff8c ;  /* 0xffffff8c6c0e7836 */ /* 0x000fc60000000000 */
[----:B--2---:R2:W-:Y:S01]  /*2220*/  STL [R1+0x2b8], R23 ;  /* 0x0002b81701007387 */ /* 0x0045e20000100800 */
[----:B------:R-:W-:Y:S01]  /*2230*/  IMAD R15, R4, 0x75, RZ ;  /* 0x00000075040f7824 */ /* 0x000fe200078e02ff */
[----:B------:R-:W-:Y:S01]  /*2240*/  ISETP.GE.U32.AND P3, PT, R14, 0x7fffff0d, PT ;  /* 0x7fffff0d0e00780c */ /* 0x000fe20003f66070 */
[----:B--2---:R-:W-:Y:S02]  /*2250*/  IMAD R23, R4, 0xea, RZ ;  /* 0x000000ea04177824 */ /* 0x004fe400078e02ff */
[----:B------:R-:W-:-:S03]  /*2260*/  VIADD R14, R108, 0xffffff8d ;  /* 0xffffff8d6c0e7836 */ /* 0x000fc60000000000 */
[----:B------:R-:W-:-:S04]  /*2270*/  IADD3 R26, P5, PT, R23, R0, RZ ;  /* 0x00000000171a7210 */ /* 0x000fc80007fbe0ff */
[----:B------:R-:W-:Y:S01]  /*2280*/  LEA.HI.X.SX32 R31, R15, R2, 0x1, P5 ;  /* 0x000000020f1f7211 */ /* 0x000fe200028f0eff */
[----:B0-----:R-:W-:Y:S01]  /*2290*/  @!P4 IMAD.MOV.U32 R8, RZ, RZ, R26 ;  /* 0x000000ffff08c224 */ /* 0x001fe200078e001a */
[----:B------:R-:W-:Y:S01]  /*22a0*/  ISETP.GE.U32.AND P0, PT, R14, 0x7fffff0e, PT ;  /* 0x7fffff0e0e00780c */ /* 0x000fe20003f06070 */
[----:B------:R-:W-:Y:S02]  /*22b0*/  VIADD R14, R108, 0xffffff8e ;  /* 0xffffff8e6c0e7836 */ /* 0x000fe40000000000 */
[----:B------:R-:W-:Y:S01]  /*22c0*/  @!P4 IMAD.MOV.U32 R9, RZ, RZ, R31 ;  /* 0x000000ffff09c224 */ /* 0x000fe200078e001f */
[----:B------:R-:W-:Y:S01]  /*22d0*/  STL [R1+0x254], R32 ;  /* 0x0002542001007387 */ /* 0x000fe20000100800 */
[----:B------:R-:W-:Y:S01]  /*22e0*/  IMAD R23, R4, 0xe8, RZ ;  /* 0x000000e804177824 */ /* 0x000fe200078e02ff */
[----:B------:R-:W-:Y:S02]  /*22f0*/  ISETP.GE.U32.AND P2, PT, R14, 0x7fffff0f, PT ;  /* 0x7fffff0f0e00780c */ /* 0x000fe40003f46070 */
[----:B------:R-:W-:Y:S01]  /*2300*/  STL [R1+0x250], R26 ;  /* 0x0002501a01007387 */ /* 0x000fe20000100800 */
[----:B------:R-:W-:-:S03]  /*2310*/  IMAD R14, R4, 0x74, RZ ;  /* 0x00000074040e7824 */ /* 0x000fc600078e02ff */
[----:B------:R-:W-:Y:S04]  /*2320*/  STL [R1+0x24c], R31 ;  /* 0x00024c1f01007387 */ /* 0x000fe80000100800 */
[----:B------:R0:W2:Y:S04]  /*2330*/  @!P4 LDG.E.U16 R25, desc[UR30][R8.64] ;  /* 0x0000001e0819c981 */ /* 0x0000a8000c1e1500 */
[----:B---3--:R3:W-:Y:S02]  /*2340*/  STL [R1+0x2bc], R30 ;  /* 0x0002bc1e01007387 */ /* 0x0087e40000100800 */
[----:B---3--:R-:W-:-:S04]  /*2350*/  IADD3 R30, P5, PT, R23, R0, RZ ;  /* 0x00000000171e7210 */ /* 0x008fc80007fbe0ff */
[----:B------:R-:W-:Y:S01]  /*2360*/  LEA.HI.X.SX32 R31, R14, R2, 0x1, P5 ;  /* 0x000000020e1f7211 */ /* 0x000fe200028f0eff */
[----:B0-----:R-:W-:-:S04]  /*2370*/  @!P6 IMAD.MOV.U32 R8, RZ, RZ, R30 ;  /* 0x000000ffff08e224 */ /* 0x001fc800078e001e */
[----:B------:R-:W-:-:S05]  /*2380*/  @!P6 IMAD.MOV.U32 R9, RZ, RZ, R31 ;  /* 0x000000ffff09e224 */ /* 0x000fca00078e001f */
[----:B------:R0:W3:Y:S01]  /*2390*/  @!P6 LDG.E.U16 R29, desc[UR30][R8.64] ;  /* 0x0000001e081de981 */ /* 0x0000e2000c1e1500 */
[----:B------:R-:W-:-:S03]  /*23a0*/  VIADD R15, R108, 0xffffff8f ;  /* 0xffffff8f6c0f7836 */ /* 0x000fc60000000000 */
[----:B------:R-:W-:Y:S02]  /*23b0*/  STL [R1+0x248], R30 ;  /* 0x0002481e01007387 */ /* 0x000fe40000100800 */
[----:B------:R-:W-:Y:S01]  /*23c0*/  ISETP.GE.U32.AND P4, PT, R15, 0x7fffff10, PT ;  /* 0x7fffff100f00780c */ /* 0x000fe20003f86070 */
[C---:B------:R-:W-:Y:S01]  /*23d0*/  IMAD R15, R4.reuse, 0x73, RZ ;  /* 0x00000073040f7824 */ /* 0x040fe200078e02ff */
[----:B--2---:R2:W-:Y:S02]  /*23e0*/  STL [R1+0x2b0], R25 ;  /* 0x0002b01901007387 */ /* 0x0045e40000100800 */
[----:B--2---:R-:W-:-:S05]  /*23f0*/  IMAD R25, R4, 0xe6, RZ ;  /* 0x000000e604197824 */ /* 0x004fca00078e02ff */
[----:B------:R-:W-:Y:S01]  /*2400*/  IADD3 R26, P5, PT, R25, R0, RZ ;  /* 0x00000000191a7210 */ /* 0x000fe20007fbe0ff */
[----:B------:R-:W-:-:S03]  /*2410*/  IMAD R25, R4, 0xe4, RZ ;  /* 0x000000e404197824 */ /* 0x000fc600078e02ff */
[----:B------:R-:W-:Y:S01]  /*2420*/  LEA.HI.X.SX32 R30, R15, R2, 0x1, P5 ;  /* 0x000000020f1e7211 */ /* 0x000fe200028f0eff */
[----:B------:R-:W-:Y:S01]  /*2430*/  STL [R1+0x244], R31 ;  /* 0x0002441f01007387 */ /* 0x000fe20000100800 */
[----:B------:R-:W-:-:S03]  /*2440*/  IMAD R15, R4, 0x72, RZ ;  /* 0x00000072040f7824 */ /* 0x000fc600078e02ff */
[----:B------:R-:W-:Y:S04]  /*2450*/  STL [R1+0x240], R26 ;  /* 0x0002401a01007387 */ /* 0x000fe80000100800 */
[----:B------:R-:W-:Y:S01]  /*2460*/  STL [R1+0x23c], R30 ;  /* 0x00023c1e01007387 */ /* 0x000fe20000100800 */
[----:B0-----:R-:W-:Y:S02]  /*2470*/  @!P3 IMAD.MOV.U32 R8, RZ, RZ, R26 ;  /* 0x000000ffff08b224 */ /* 0x001fe400078e001a */
        /* <DEDUP_REMOVED lines=11> */
[----:B------:R-:W-:Y:S01]  /*2530*/  VIADD R23, R108, 0xffffff91 ;  /* 0xffffff916c177836 */ /* 0x000fe20000000000 */
[----:B------:R-:W-:Y:S01]  /*2540*/  IADD3 R26, P5, PT, R25, R0, RZ ;  /* 0x00000000191a7210 */ /* 0x000fe20007fbe0ff */
[----:B------:R-:W-:Y:S03]  /*2550*/  STL [R1+0x238], R29 ;  /* 0x0002381d01007387 */ /* 0x000fe60000100800 */
[----:B------:R-:W-:Y:S01]  /*2560*/  ISETP.GE.U32.AND P3, PT, R23, 0x7fffff12, PT ;  /* 0x7fffff121700780c */ /* 0x000fe20003f66070 */
[C---:B------:R-:W-:Y:S02]  /*2570*/  IMAD R23, R4.reuse, 0x71, RZ ;  /* 0x0000007104177824 */ /* 0x040fe400078e02ff */
[C---:B------:R-:W-:Y:S02]  /*2580*/  IMAD R25, R4.reuse, 0xe0, RZ ;  /* 0x000000e004197824 */ /* 0x040fe400078e02ff */
[----:B0-----:R-:W-:Y:S01]  /*2590*/  @!P2 IMAD.MOV.U32 R8, RZ, RZ, R26 ;  /* 0x000000ffff08a224 */ /* 0x001fe200078e001a */
[----:B--2---:R-:W-:Y:S04]  /*25a0*/  STL [R1+0x2a8], R24 ;  /* 0x0002a81801007387 */ /* 0x004fe80000100800 */
[----:B------:R-:W-:Y:S04]  /*25b0*/  STL [R1+0x234], R30 ;  /* 0x0002341e01007387 */ /* 0x000fe80000100800 */
[----:B------:R-:W-:Y:S04]  /*25c0*/  STL [R1+0x230], R26 ;  /* 0x0002301a01007387 */ /* 0x000fe80000100800 */
[----:B---3--:R0:W-:Y:S02]  /*25d0*/  STL [R1+0x2ac], R27 ;  /* 0x0002ac1b01007387 */ /* 0x0081e40000100800 */
[----:B0-----:R-:W-:Y:S01]  /*25e0*/  LEA.HI.X.SX32 R27, R23, R2, 0x1, P5 ;  /* 0x00000002171b7211 */ /* 0x001fe200028f0eff */
[----:B------:R-:W-:Y:S01]  /*25f0*/  IMAD R23, R4, 0x70, RZ ;  /* 0x0000007004177824 */ /* 0x000fe200078e02ff */
[----:B------:R-:W-:-:S03]  /*2600*/  IADD3 R29, P5, PT, R25, R0, RZ ;  /* 0x00000000191d7210 */ /* 0x000fc60007fbe0ff */
[----:B------:R-:W-:Y:S01]  /*2610*/  @!P2 IMAD.MOV.U32 R9, RZ, RZ, R27 ;  /* 0x000000ffff09a224 */ /* 0x000fe200078e001b */
[----:B------:R-:W-:-:S04]  /*2620*/  LEA.HI.X.SX32 R30, R23, R2, 0x1, P5 ;  /* 0x00000002171e7211 */ /* 0x000fc800028f0eff */
[----:B------:R0:W5:Y:S02]  /*2630*/  @!P2 LDG.E.U16 R189, desc[UR30][R8.64] ;  /* 0x0000001e08bda981 */ /* 0x000164000c1e1500 */
[----:B0-----:R-:W-:Y:S02]  /*2640*/  @!P4 IMAD.MOV.U32 R8, RZ, RZ, R29 ;  /* 0x000000ffff08c224 */ /* 0x001fe400078e001d */
[----:B------:R-:W-:-:S05]  /*2650*/  @!P4 IMAD.MOV.U32 R9, RZ, RZ, R30 ;  /* 0x000000ffff09c224 */ /* 0x000fca00078e001e */
[----:B------:R0:W2:Y:S01]  /*2660*/  @!P4 LDG.E.U16 R28, desc[UR30][R8.64] ;  /* 0x0000001e081cc981 */ /* 0x0000a2000c1e1500 */
[----:B------:R-:W-:-:S03]  /*2670*/  VIADD R24, R108, 0xffffff92 ;  /* 0xffffff926c187836 */ /* 0x000fc60000000000 */
[----:B------:R3:W-:Y:S02]  /*2680*/  STL [R1+0x22c], R27 ;  /* 0x00022c1b01007387 */ /* 0x0007e40000100800 */
[----:B------:R-:W-:Y:S01]  /*2690*/  ISETP.GE.U32.AND P0, PT, R24, 0x7fffff13, PT ;  /* 0x7fffff131800780c */ /* 0x000fe20003f06070 */
[----:B------:R-:W-:Y:S02]  /*26a0*/  VIADD R24, R108, 0xffffff93 ;  /* 0xffffff936c187836 */ /* 0x000fe40000000000 */
[C---:B---3--:R-:W-:Y:S01]  /*26b0*/  IMAD R27, R4.reuse, 0xde, RZ ;  /* 0x000000de041b7824 */ /* 0x048fe200078e02ff */
[----:B------:R-:W-:Y:S01]  /*26c0*/  STL [R1+0x228], R29 ;  /* 0x0002281d01007387 */ /* 0x000fe20000100800 */
[----:B------:R-:W-:-:S03]  /*26d0*/  IMAD R25, R4, 0x6f, RZ ;  /* 0x0000006f04197824 */ /* 0x000fc600078e02ff */
[----:B------:R-:W-:Y:S01]  /*26e0*/  IADD3 R26, P5, PT, R27, R0, RZ ;  /* 0x000000001b1a7210 */ /* 0x000fe20007fbe0ff */
[----:B------:R-:W-:Y:S01]  /*26f0*/  STL [R1+0x224], R30 ;  /* 0x0002241e01007387 */ /* 0x000fe20000100800 */
[----:B------:R-:W-:Y:S01]  /*2700*/  ISETP.GE.U32.AND P2, PT, R24, 0x7fffff14, PT ;  /* 0x7fffff141800780c */ /* 0x000fe20003f46070 */
[----:B------:R-:W-:Y:S02]  /*2710*/  VIADD R24, R108, 0xffffff94 ;  /* 0xffffff946c187836 */ /* 0x000fe40000000000 */
[----:B------:R3:W-:Y:S01]  /*2720*/  STL [R1+0x220], R26 ;  /* 0x0002201a01007387 */ /* 0x0007e20000100800 */
[----:B------:R-:W-:Y:S02]  /*2730*/  IMAD R27, R4, 0xdc, RZ ;  /* 0x000000dc041b7824 */ /* 0x000fe400078e02ff */
[----:B------:R-:W-:Y:S01]  /*2740*/  ISETP.GE.U32.AND P4, PT, R24, 0x7fffff15, PT ;  /* 0x7fffff151800780c */ /* 0x000fe20003f86070 */
[----:B0-----:R-:W-:Y:S02]  /*2750*/  @!P6 IMAD.MOV.U32 R8, RZ, RZ, R26 ;  /* 0x000000ffff08e224 */ /* 0x001fe400078e001a */
[----:B------:R-:W-:-:S02]  /*2760*/  IMAD R24, R4, 0x6e, RZ ;  /* 0x0000006e04187824 */ /* 0x000fc400078e02ff */
[C---:B---3--:R-:W-:Y:S01]  /*2770*/  VIADD R26, R108.reuse, 0xffffff96 ;  /* 0xffffff966c1a7836 */ /* 0x048fe20000000000 */
[----:B--2---:R0:W-:Y:S02]  /*2780*/  STL [R1+0x2a4], R28 ;  /* 0x0002a41c01007387 */ /* 0x0041e40000100800 */
[----:B0-----:R-:W-:Y:S01]  /*2790*/  LEA.HI.X.SX32 R28, R25, R2, 0x1, P5 ;  /* 0x00000002191c7211 */ /* 0x001fe200028f0eff */
[----:B------:R-:W-:Y:S01]  /*27a0*/  VIADD R25, R108, 0xffffff95 ;  /* 0xffffff956c197836 */ /* 0x000fe20000000000 */
[----:B------:R-:W-:-:S03]  /*27b0*/  IADD3 R29, P5, PT, R27, R0, RZ ;  /* 0x000000001b1d7210 */ /* 0x000fc60007fbe0ff */
[----:B------:R-:W-:Y:S02]  /*27c0*/  @!P6 IMAD.MOV.U32 R9, RZ, RZ, R28 ;  /* 0x000000ffff09e224 */ /* 0x000fe400078e001c */
[----:B------:R-:W-:Y:S01]  /*27d0*/  IMAD R27, R4, 0xda, RZ ;  /* 0x000000da041b7824 */ /* 0x000fe200078e02ff */
[----:B------:R-:W-:Y:S02]  /*27e0*/  LEA.HI.X.SX32 R30, R24, R2, 0x1, P5 ;  /* 0x00000002181e7211 */ /* 0x000fe400028f0eff */
[----:B------:R0:W5:Y:S01]  /*27f0*/  @!P6 LDG.E.U16 R186, desc[UR30][R8.64] ;  /* 0x0000001e08bae981 */ /* 0x000162000c1e1500 */
[----:B------:R-:W-:Y:S01]  /*2800*/  ISETP.GE.U32.AND P6, PT, R25, 0x7fffff16, PT ;  /* 0x7fffff161900780c */ /* 0x000fe20003fc6070 */
[----:B------:R-:W-:Y:S02]  /*2810*/  IMAD R25, R4, 0x6d, RZ ;  /* 0x0000006d04197824 */ /* 0x000fe400078e02ff */
[----:B------:R2:W-:Y:S04]  /*2820*/  STL [R1+0x21c], R28 ;  /* 0x00021c1c01007387 */ /* 0x0005e80000100800 */
[----:B------:R3:W-:Y:S01]  /*2830*/  STL [R1+0x218], R29 ;  /* 0x0002181d01007387 */ /* 0x0007e20000100800 */
[----:B0-----:R-:W-:Y:S01]  /*2840*/  @!P3 IMAD.MOV.U32 R8, RZ, RZ, R29 ;  /* 0x000000ffff08b224 */ /* 0x001fe200078e001d */
[----:B--2---:R-:W-:Y:S01]  /*2850*/  IADD3 R28, P5, PT, R27, R0, RZ ;  /* 0x000000001b1c7210 */ /* 0x004fe20007fbe0ff */
[----:B------:R-:W-:-:S02]  /*2860*/  @!P3 IMAD.MOV.U32 R9, RZ, RZ, R30 ;  /* 0x000000ffff09b224 */ /* 0x000fc400078e001e */
[C---:B------:R-:W-:Y:S01]  /*2870*/  IMAD R27, R4.reuse, 0xd8, RZ ;  /* 0x000000d8041b7824 */ /* 0x040fe200078e02ff */
[----:B---3--:R-:W-:Y:S01]  /*2880*/  LEA.HI.X.SX32 R29, R25, R2, 0x1, P5 ;  /* 0x00000002191d7211 */ /* 0x008fe200028f0eff */
[----:B------:R0:W-:Y:S01]  /*2890*/  STL [R1+0x214], R30 ;  /* 0x0002141e01007387 */ /* 0x0001e20000100800 */
[----:B------:R-:W-:-:S03]  /*28a0*/  IMAD R25, R4, 0x6c, RZ ;  /* 0x0000006c04197824 */ /* 0x000fc600078e02ff */
[----:B------:R2:W5:Y:S04]  /*28b0*/  @!P3 LDG.E.U16 R187, desc[UR30][R8.64] ;  /* 0x0000001e08bbb981 */ /* 0x000568000c1e1500 */
[----:B------:R-:W-:Y:S01]  /*28c0*/  STL [R1+0x210], R28 ;  /* 0x0002101c01007387 */ /* 0x000fe20000100800 */
[----:B0-----:R-:W-:-:S03]  /*28d0*/  IADD3 R30, P5, PT, R27, R0, RZ ;  /* 0x000000001b1e7210 */ /* 0x001fc60007fbe0ff */
[----:B------:R0:W-:Y:S01]  /*28e0*/  STL [R1+0x20c], R29 ;  /* 0x00020c1d01007387 */ /* 0x0001e20000100800 */
[----:B--2---:R-:W-:Y:S01]  /*28f0*/  @!P0 IMAD.MOV.U32 R9, RZ, RZ, R29 ;  /* 0x000000ffff098224 */ /* 0x004fe200078e001d */
[----:B------:R-:W-:Y:S01]  /*2900*/  ISETP.GE.U32.AND P3, PT, R26, 0x7fffff17, PT ;  /* 0x7fffff171a00780c */ /* 0x000fe20003f66070 */
[----:B------:R-:W-:Y:S01]  /*2910*/  @!P0 IMAD.MOV.U32 R8, RZ, RZ, R28 ;  /* 0x000000ffff088224 */ /* 0x000fe200078e001c */
[----:B------:R-:W-:Y:S01]  /*2920*/  LEA.HI.X.SX32 R31, R25, R2, 0x1, P5 ;  /* 0x00000002191f7211 */ /* 0x000fe200028f0eff */
[----:B------:R-:W-:Y:S02]  /*2930*/  VIADD R26, R108, 0xffffff97 ;  /* 0xffffff976c1a7836 */ /* 0x000fe40000000000 */
[C---:B------:R-:W-:Y:S01]  /*2940*/  IMAD R27, R4.reuse, 0x6b, RZ ;  /* 0x0000006b041b7824 */ /* 0x040fe200078e02ff */
[----:B------:R2:W5:Y:S01]  /*2950*/  @!P0 LDG.E.U16 R183, desc[UR30][R8.64] ;  /* 0x0000001e08b78981 */ /* 0x000562000c1e1500 */
[----:B0-----:R-:W-:Y:S01]  /*2960*/  IMAD R29, R4, 0xd6, RZ ;  /* 0x000000d6041d7824 */ /* 0x001fe200078e02ff */
[----:B------:R-:W-:-:S04]  /*2970*/  ISETP.GE.U32.AND P0, PT, R26, 0x7fffff18, PT ;  /* 0x7fffff181a00780c */ /* 0x000fc80003f06070 */
[----:B------:R-:W-:Y:S01]  /*2980*/  IADD3 R28, P5, PT, R29, R0, RZ ;  /* 0x000000001d1c7210 */ /* 0x000fe20007fbe0ff */
[----:B------:R0:W-:Y:S01]  /*2990*/  STL [R1+0x208], R30 ;  /* 0x0002081e01007387 */ /* 0x0001e20000100800 */
[----:B------:R-:W-:Y:S02]  /*29a0*/  VIADD R26, R108, 0xffffff98 ;  /* 0xffffff986c1a7836 */ /* 0x000fe40000000000 */
[----:B--2---:R-:W-:Y:S02]  /*29b0*/  @!P2 IMAD.MOV.U32 R8, RZ, RZ, R30 ;  /* 0x000000ffff08a224 */ /* 0x004fe400078e001e */
[----:B------:R-:W-:Y:S02]  /*29c0*/  @!P2 IMAD.MOV.U32 R9, RZ, RZ, R31 ;  /* 0x000000ffff09a224 */ /* 0x000fe400078e001f */
[----:B------:R-:W-:Y:S01]  /*29d0*/  IMAD R29, R4, 0xd4, RZ ;  /* 0x000000d4041d7824 */ /* 0x000fe200078e02ff */
[----:B0-----:R-:W-:Y:S02]  /*29e0*/  LEA.HI.X.SX32 R30, R27, R2, 0x1, P5 ;  /* 0x000000021b1e7211 */ /* 0x001fe400028f0eff */
[----:B------:R0:W5:Y:S01]  /*29f0*/  @!P2 LDG.E.U16 R184, desc[UR30][R8.64] ;  /* 0x0000001e08b8a981 */ /* 0x000162000c1e1500 */
[----:B------:R-:W-:Y:S01]  /*2a00*/  ISETP.GE.U32.AND P2, PT, R26, 0x7fffff19, PT ;  /* 0x7fffff191a00780c */ /* 0x000fe20003f46070 */
[----:B------:R-:W-:-:S02]  /*2a10*/  VIADD R27, R108, 0xffffff99 ;  /* 0xffffff996c1b7836 */ /* 0x000fc40000000000 */
[----:B------:R2:W-:Y:S01]  /*2a20*/  STL [R1+0x204], R31 ;  /* 0x0002041f01007387 */ /* 0x0005e20000100800 */
[C---:B------:R-:W-:Y:S02]  /*2a30*/  IMAD R26, R4.reuse, 0x6a, RZ ;  /* 0x0000006a041a7824 */ /* 0x040fe400078e02ff */
[----:B0-----:R-:W-:Y:S02]  /*2a40*/  @!P4 IMAD.MOV.U32 R8, RZ, RZ, R28 ;  /* 0x000000ffff08c224 */ /* 0x001fe400078e001c */
[----:B------:R-:W-:Y:S01]  /*2a50*/  @!P4 IMAD.MOV.U32 R9, RZ, RZ, R30 ;  /* 0x000000ffff09c224 */ /* 0x000fe200078e001e */
[----:B--2---:R-:W-:Y:S01]  /*2a60*/  IADD3 R31, P5, PT, R29, R0, RZ ;  /* 0x000000001d1f7210 */ /* 0x004fe20007fbe0ff */
[----:B------:R-:W-:Y:S01]  /*2a70*/  IMAD R29, R4, 0xd2, RZ ;  /* 0x000000d2041d7824 */ /* 0x000fe200078e02ff */
[----:B------:R-:W-:Y:S02]  /*2a80*/  STL [R1+0x200], R28 ;  /* 0x0002001c01007387 */ /* 0x000fe40000100800 */
[----:B------:R-:W-:-:S02]  /*2a90*/  LEA.HI.X.SX32 R32, R26, R2, 0x1, P5 ;  /* 0x000000021a207211 */ /* 0x000fc400028f0eff */
        /* <DEDUP_REMOVED lines=8> */
[----:B------:R-:W-:Y:S01]  /*2b20*/  IMAD R29, R4, 0xd0, RZ ;  /* 0x000000d0041d7824 */ /* 0x000fe200078e02ff */
[----:B---3--:R-:W-:Y:S01]  /*2b30*/  LEA.HI.X.SX32 R31, R27, R2, 0x1, P5 ;  /* 0x000000021b1f7211 */ /* 0x008fe200028f0eff */
[----:B------:R-:W-:Y:S01]  /*2b40*/  VIADD R28, R108, 0xffffff9a ;  /* 0xffffff9a6c1c7836 */ /* 0x000fe20000000000 */
        /* <DEDUP_REMOVED lines=75> */
[----:B------:R0:W-:Y:S02]  /*3000*/  STL [R1+0x1c0], R32 ;  /* 0x0001c02001007387 */ /* 0x0001e40000100800 */
[----:B------:R-:W-:-:S02]  /*3010*/  LEA.HI.X.SX32 R37, R30, R2, 0x1, P5 ;  /* 0x000000021e257211 */ /* 0x000fc400028f0eff */
[----:B------:R2:W5:Y:S01]  /*3020*/  @!P0 LDG.E.U16 R168, desc[UR30][R8.64] ;  /* 0x0000001e08a88981 */ /* 0x000562000c1e1500 */
[----:B------:R-:W-:Y:S01]  /*3030*/  ISETP.GE.U32.AND P0, PT, R31, 0x7fffff22, PT ;  /* 0x7fffff221f00780c */ /* 0x000fe20003f06070 */
[----:B------:R-:W-:Y:S02]  /*3040*/  IMAD R31, R4, 0x61, RZ ;  /* 0x00000061041f7824 */ /* 0x000fe400078e02ff */
[----:B------:R3:W-:Y:S01]  /*3050*/  STL [R1+0x1bc], R34 ;  /* 0x0001bc2201007387 */ /* 0x0007e20000100800 */
[----:B0-----:R-:W-:-:S03]  /*3060*/  VIADD R32, R108, 0xffffffa2 ;  /* 0xffffffa26c207836 */ /* 0x001fc60000000000 */
[----:B------:R0:W-:Y:S01]  /*3070*/  STL [R1+0x1b8], R35 ;  /* 0x0001b82301007387 */ /* 0x0001e20000100800 */
[----:B--2---:R-:W-:Y:S01]  /*3080*/  @!P2 IMAD.MOV.U32 R8, RZ, RZ, R35 ;  /* 0x000000ffff08a224 */ /* 0x004fe200078e0023 */
[----:B---3--:R-:W-:Y:S01]  /*3090*/  IADD3 R34, P5, PT, R33, R0, RZ ;  /* 0x0000000021227210 */ /* 0x008fe20007fbe0ff */
[----:B------:R-:W-:-:S03]  /*30a0*/  @!P2 IMAD.MOV.U32 R9, RZ, RZ, R37 ;  /* 0x000000ffff09a224 */ /* 0x000fc600078e0025 */
[----:B0-----:R-:W-:Y:S01]  /*30b0*/  LEA.HI.X.SX32 R35, R31, R2, 0x1, P5 ;  /* 0x000000021f237211 */ /* 0x001fe200028f0eff */
[----:B------:R-:W-:Y:S01]  /*30c0*/  IMAD R33, R4, 0xc0, RZ ;  /* 0x000000c004217824 */ /* 0x000fe200078e02ff */
[----:B------:R0:W5:Y:S01]  /*30d0*/  @!P2 LDG.E.U16 R169, desc[UR30][R8.64] ;  /* 0x0000001e08a9a981 */ /* 0x000162000c1e1500 */
[----:B------:R-:W-:Y:S01]  /*30e0*/  ISETP.GE.U32.AND P2, PT, R32, 0x7fffff23, PT ;  /* 0x7fffff232000780c */ /* 0x000fe20003f46070 */
[----:B------:R-:W-:Y:S02]  /*30f0*/  VIADD R31, R108, 0xffffffa3 ;  /* 0xffffffa36c1f7836 */ /* 0x000fe40000000000 */
[----:B------:R2:W-:Y:S01]  /*3100*/  STL [R1+0x1b4], R37 ;  /* 0x0001b42501007387 */ /* 0x0005e20000100800 */
[----:B------:R-:W-:-:S03]  /*3110*/  IMAD R32, R4, 0x60, RZ ;  /* 0x0000006004207824 */ /* 0x000fc600078e02ff */
[----:B------:R-:W-:Y:S01]  /*3120*/  STL [R1+0x1b0], R34 ;  /* 0x0001b02201007387 */ /* 0x000fe20000100800 */
[----:B0-----:R-:W-:Y:S02]  /*3130*/  @!P4 IMAD.MOV.U32 R8, RZ, RZ, R34 ;  /* 0x000000ffff08c224 */ /* 0x001fe400078e0022 */
[----:B------:R-:W-:Y:S01]  /*3140*/  @!P4 IMAD.MOV.U32 R9, RZ, RZ, R35 ;  /* 0x000000ffff09c224 */ /* 0x000fe200078e0023 */
[----:B------:R0:W-:Y:S01]  /*3150*/  STL [R1+0x1ac], R35 ;  /* 0x0001ac2301007387 */ /* 0x0001e20000100800 */
[----:B--2---:R-:W-:-:S03]  /*3160*/  IADD3 R37, P5, PT, R33, R0, RZ ;  /* 0x0000000021257210 */ /* 0x004fc60007fbe0ff */
[----:B------:R2:W5:Y:S01]  /*3170*/  @!P4 LDG.E.U16 R165, desc[UR30][R8.64] ;  /* 0x0000001e08a5c981 */ /* 0x000562000c1e1500 */
[----:B------:R-:W-:Y:S01]  /*3180*/  ISETP.GE.U32.AND P4, PT, R31, 0x7fffff24, PT ;  /* 0x7fffff241f00780c */ /* 0x000fe20003f86070 */
[----:B------:R-:W-:Y:S01]  /*3190*/  IMAD R31, R4, 0x5f, RZ ;  /* 0x0000005f041f7824 */ /* 0x000fe200078e02ff */
[----:B------:R-:W-:Y:S01]  /*31a0*/  LEA.HI.X.SX32 R39, R32, R2, 0x1, P5 ;  /* 0x0000000220277211 */ /* 0x000fe200028f0eff */
[----:B0-----:R-:W-:Y:S01]  /*31b0*/  IMAD R35, R4, 0xbe, RZ ;  /* 0x000000be04237824 */ /* 0x001fe200078e02ff */
[----:B------:R0:W-:Y:S04]  /*31c0*/  STL [R1+0x1a8], R37 ;  /* 0x0001a82501007387 */ /* 0x0001e80000100800 */
[----:B------:R-:W-:Y:S01]  /*31d0*/  IADD3 R34, P5, PT, R35, R0, RZ ;  /* 0x0000000023227210 */ /* 0x000fe20007fbe0ff */
[----:B--2---:R-:W-:-:S02]  /*31e0*/  @!P6 IMAD.MOV.U32 R8, RZ, RZ, R37 ;  /* 0x000000ffff08e224 */ /* 0x004fc400078e0025 */
[----:B------:R-:W-:Y:S02]  /*31f0*/  @!P6 IMAD.MOV.U32 R9, RZ, RZ, R39 ;  /* 0x000000ffff09e224 */ /* 0x000fe400078e0027 */
[----:B------:R-:W-:Y:S01]  /*3200*/  IMAD R35, R4, 0xbc, RZ ;  /* 0x000000bc04237824 */ /* 0x000fe200078e02ff */
[----:B0-----:R-:W-:Y:S01]  /*3210*/  LEA.HI.X.SX32 R37, R31, R2, 0x1, P5 ;  /* 0x000000021f257211 */ /* 0x001fe200028f0eff */
[----:B------:R-:W-:Y:S01]  /*3220*/  VIADD R33, R108, 0xffffffa4 ;  /* 0xffffffa46c217836 */ /* 0x000fe20000000000 */
[----:B------:R0:W-:Y:S01]  /*3230*/  STL [R1+0x1a4], R39 ;  /* 0x0001a42701007387 */ /* 0x0001e20000100800 */
[----:B------:R-:W-:-:S03]  /*3240*/  IMAD R31, R4, 0x5e, RZ ;  /* 0x0000005e041f7824 */ /* 0x000fc600078e02ff */
[----:B------:R2:W5:Y:S01]  /*3250*/  @!P6 LDG.E.U16 R166, desc[UR30][R8.64] ;  /* 0x0000001e08a6e981 */ /* 0x000562000c1e1500 */
[----:B------:R-:W-:Y:S01]  /*3260*/  ISETP.GE.U32.AND P6, PT, R33, 0x7fffff25, PT ;  /* 0x7fffff252100780c */ /* 0x000fe20003fc6070 */
[----:B------:R-:W-:Y:S01]  /*3270*/  VIADD R33, R108, 0xffffffa5 ;  /* 0xffffffa56c217836 */ /* 0x000fe20000000000 */
[----:B0-----:R-:W-:Y:S01]  /*3280*/  IADD3 R39, P5, PT, R35, R0, RZ ;  /* 0x0000000023277210 */ /* 0x001fe20007fbe0ff */
[C---:B------:R-:W-:Y:S02]  /*3290*/  IMAD R35, R4.reuse, 0xba, RZ ;  /* 0x000000ba04237824 */ /* 0x040fe400078e02ff */
[----:B--2---:R-:W-:Y:S02]  /*32a0*/  @!P3 IMAD.MOV.U32 R8, RZ, RZ, R34 ;  /* 0x000000ffff08b224 */ /* 0x004fe400078e0022 */
[----:B------:R-:W-:Y:S01]  /*32b0*/  @!P3 IMAD.MOV.U32 R9, RZ, RZ, R37 ;  /* 0x000000ffff09b224 */ /* 0x000fe200078e0025 */
[----:B------:R-:W-:Y:S01]  /*32c0*/  LEA.HI.X.SX32 R42, R31, R2, 0x1, P5 ;  /* 0x000000021f2a7211 */ /* 0x000fe200028f0eff */
[----:B------:R-:W-:Y:S04]  /*32d0*/  STL [R1+0x1a0], R34 ;  /* 0x0001a02201007387 */ /* 0x000fe80000100800 */
[----:B------:R0:W5:Y:S01]  /*32e0*/  @!P3 LDG.E.U16 R162, desc[UR30][R8.64] ;  /* 0x0000001e08a2b981 */ /* 0x000162000c1e1500 */
[----:B------:R-:W-:Y:S01]  /*32f0*/  ISETP.GE.U32.AND P3, PT, R33, 0x7fffff26, PT ;  /* 0x7fffff262100780c */ /* 0x000fe20003f66070 */
[----:B------:R-:W-:-:S02]  /*3300*/  IMAD R33, R4, 0x5d, RZ ;  /* 0x0000005d04217824 */ /* 0x000fc400078e02ff */
[----:B------:R2:W-:Y:S04]  /*3310*/  STL [R1+0x19c], R37 ;  /* 0x00019c2501007387 */ /* 0x0005e80000100800 */
[----:B------:R-:W-:Y:S01]  /*3320*/  STL [R1+0x198], R39 ;  /* 0x0001982701007387 */ /* 0x000fe20000100800 */
[----:B0-----:R-:W-:Y:S02]  /*3330*/  @!P0 IMAD.MOV.U32 R8, RZ, RZ, R39 ;  /* 0x000000ffff088224 */ /* 0x001fe400078e0027 */
[----:B------:R-:W-:Y:S01]  /*3340*/  @!P0 IMAD.MOV.U32 R9, RZ, RZ, R42 ;  /* 0x000000ffff098224 */ /* 0x000fe200078e002a */
[----:B--2---:R-:W-:Y:S01]  /*3350*/  IADD3 R37, P5, PT, R35, R0, RZ ;  /* 0x0000000023257210 */ /* 0x004fe20007fbe0ff */
[C---:B------:R-:W-:Y:S01]  /*3360*/  IMAD R35, R4.reuse, 0xb8, RZ ;  /* 0x000000b804237824 */ /* 0x040fe200078e02ff */
[----:B------:R0:W-:Y:S04]  /*3370*/  STL [R1+0x194], R42 ;  /* 0x0001942a01007387 */ /* 0x0001e80000100800 */
[----:B------:R2:W5:Y:S04]  /*3380*/  @!P0 LDG.E.U16 R163, desc[UR30][R8.64] ;  /* 0x0000001e08a38981 */ /* 0x000568000c1e1500 */
[----:B------:R3:W-:Y:S01]  /*3390*/  STL [R1+0x190], R37 ;  /* 0x0001902501007387 */ /* 0x0007e20000100800 */
[----:B0-----:R-:W-:Y:S01]  /*33a0*/  LEA.HI.X.SX32 R42, R33, R2, 0x1, P5 ;  /* 0x00000002212a7211 */ /* 0x001fe200028f0eff */
[----:B------:R-:W-:Y:S01]  /*33b0*/  IMAD R33, R4, 0x5c, RZ ;  /* 0x0000005c04217824 */ /* 0x000fe200078e02ff */
[----:B------:R-:W-:Y:S01]  /*33c0*/  IADD3 R39, P5, PT, R35, R0, RZ ;  /* 0x0000000023277210 */ /* 0x000fe20007fbe0ff */
[----:B--2---:R-:W-:-:S02]  /*33d0*/  @!P2 IMAD.MOV.U32 R8, RZ, RZ, R37 ;  /* 0x000000ffff08a224 */ /* 0x004fc400078e0025 */
[----:B------:R-:W-:Y:S02]  /*33e0*/  @!P2 IMAD.MOV.U32 R9, RZ, RZ, R42 ;  /* 0x000000ffff09a224 */ /* 0x000fe400078e002a */
[C---:B---3--:R-:W-:Y:S01]  /*33f0*/  IMAD R37, R4.reuse, 0xb6, RZ ;  /* 0x000000b604257824 */ /* 0x048fe200078e02ff */
[----:B------:R-:W-:Y:S01]  /*3400*/  LEA.HI.X.SX32 R43, R33, R2, 0x1, P5 ;  /* 0x00000002212b7211 */ /* 0x000fe200028f0eff */
[----:B------:R0:W-:Y:S01]  /*3410*/  STL [R1+0x18c], R42 ;  /* 0x00018c2a01007387 */ /* 0x0001e20000100800 */
[----:B------:R-:W-:Y:S02]  /*3420*/  IMAD R35, R4, 0x5b, RZ ;  /* 0x0000005b04237824 */ /* 0x000fe400078e02ff */
[----:B------:R-:W-:Y:S01]  /*3430*/  VIADD R34, R108, 0xffffffa6 ;  /* 0xffffffa66c227836 */ /* 0x000fe20000000000 */
[----:B------:R2:W5:Y:S01]  /*3440*/  @!P2 LDG.E.U16 R157, desc[UR30][R8.64] ;  /* 0x0000001e089da981 */ /* 0x000562000c1e1500 */
[----:B0-----:R-:W-:Y:S01]  /*3450*/  IADD3 R42, P5, PT, R37, R0, RZ ;  /* 0x00000000252a7210 */ /* 0x001fe20007fbe0ff */
[----:B------:R-:W-:-:S02]  /*3460*/  IMAD R37, R4, 0xb4, RZ ;  /* 0x000000b404257824 */ /* 0x000fc400078e02ff */
[----:B------:R0:W-:Y:S01]  /*3470*/  STL [R1+0x188], R39 ;  /* 0x0001882701007387 */ /* 0x0001e20000100800 */
[----:B--2---:R-:W-:Y:S01]  /*3480*/  @!P4 IMAD.MOV.U32 R8, RZ, RZ, R39 ;  /* 0x000000ffff08c224 */ /* 0x004fe200078e0027 */
[----:B------:R-:W-:Y:S01]  /*3490*/  LEA.HI.X.SX32 R35, R35, R2, 0x1, P5 ;  /* 0x0000000223237211 */ /* 0x000fe200028f0eff */
[----:B------:R-:W-:Y:S01]  /*34a0*/  @!P4 IMAD.MOV.U32 R9, RZ, RZ, R43 ;  /* 0x000000ffff09c224 */ /* 0x000fe200078e002b */
[----:B------:R-:W-:Y:S01]  /*34b0*/  ISETP.GE.U32.AND P0, PT, R34, 0x7fffff27, PT ;  /* 0x7fffff272200780c */ /* 0x000fe20003f06070 */
[----:B------:R2:W-:Y:S01]  /*34c0*/  STL [R1+0x184], R43 ;  /* 0x0001842b01007387 */ /* 0x0005e20000100800 */
[----:B------:R-:W-:Y:S01]  /*34d0*/  VIADD R34, R108, 0xffffffa7 ;  /* 0xffffffa76c227836 */ /* 0x000fe20000000000 */
[----:B0-----:R-:W-:Y:S01]  /*34e0*/  IADD3 R39, P5, PT, R37, R0, RZ ;  /* 0x0000000025277210 */ /* 0x001fe20007fbe0ff */
[----:B------:R-:W-:Y:S01]  /*34f0*/  IMAD R37, R4, 0xb2, RZ ;  /* 0x000000b204257824 */ /* 0x000fe200078e02ff */
[----:B------:R0:W5:Y:S04]  /*3500*/  @!P4 LDG.E.U16 R160, desc[UR30][R8.64] ;  /* 0x0000001e08a0c981 */ /* 0x000168000c1e1500 */
[----:B------:R3:W-:Y:S01]  /*3510*/  STL [R1+0x180], R42 ;  /* 0x0001802a01007387 */ /* 0x0007e20000100800 */
[----:B--2---:R-:W-:-:S03]  /*3520*/  LEA.HI.X.SX32 R43, R225, R2, 0x1, P5 ;  /* 0x00000002e12b7211 */ /* 0x004fc600028f0eff */
[----:B------:R2:W-:Y:S01]  /*3530*/  STL [R1+0x17c], R35 ;  /* 0x00017c2301007387 */ /* 0x0005e20000100800 */
[----:B0-----:R-:W-:Y:S02]  /*3540*/  @!P6 IMAD.MOV.U32 R8, RZ, RZ, R42 ;  /* 0x000000ffff08e224 */ /* 0x001fe400078e002a */
[----:B------:R-:W-:Y:S01]  /*3550*/  @!P6 IMAD.MOV.U32 R9, RZ, RZ, R35 ;  /* 0x000000ffff09e224 */ /* 0x000fe200078e0023 */
[----:B---3--:R-:W-:Y:S01]  /*3560*/  IADD3 R42, P5, PT, R37, R0, RZ ;  /* 0x00000000252a7210 */ /* 0x008fe20007fbe0ff */
[----:B------:R-:W-:Y:S01]  /*3570*/  IMAD R37, R4, 0xb0, RZ ;  /* 0x000000b004257824 */ /* 0x000fe200078e02ff */
[----:B------:R-:W-:Y:S02]  /*3580*/  ISETP.GE.U32.AND P2, PT, R34, 0x7fffff28, PT ;  /* 0x7fffff282200780c */ /* 0x000fe40003f46070 */
[----:B------:R0:W5:Y:S01]  /*3590*/  @!P6 LDG.E.U16 R155, desc[UR30][R8.64] ;  /* 0x0000001e089be981 */ /* 0x000162000c1e1500 */
[----:B--2---:R-:W-:Y:S02]  /*35a0*/  IMAD R35, R4, 0x59, RZ ;  /* 0x0000005904237824 */ /* 0x004fe400078e02ff */
[----:B------:R-:W-:Y:S01]  /*35b0*/  VIADD R34, R108, 0xffffffa8 ;  /* 0xffffffa86c227836 */ /* 0x000fe20000000000 */
[----:B------:R2:W-:Y:S02]  /*35c0*/  STL [R1+0x178], R39 ;  /* 0x0001782701007387 */ /* 0x0005e40000100800 */
[----:B------:R-:W-:Y:S01]  /*35d0*/  LEA.HI.X.SX32 R35, R35, R2, 0x1, P5 ;  /* 0x0000000223237211 */ /* 0x000fe200028f0eff */
[----:B0-----:R-:W-:-:S02]  /*35e0*/  @!P3 IMAD.MOV.U32 R8, RZ, RZ, R39 ;  /* 0x000000ffff08b224 */ /* 0x001fc400078e0027 */
[----:B------:R-:W-:Y:S01]  /*35f0*/  @!P3 IMAD.MOV.U32 R9, RZ, RZ, R43 ;  /* 0x000000ffff09b224 */ /* 0x000fe200078e002b */
[----:B--2---:R-:W-:Y:S01]  /*3600*/  IADD3 R39, P5, PT, R37, R0, RZ ;  /* 0x0000000025277210 */ /* 0x004fe20007fbe0ff */
[----:B------:R-:W-:Y:S01]  /*3610*/  IMAD R37, R4, 0xae, RZ ;  /* 0x000000ae04257824 */ /* 0x000fe200078e02ff */
[----:B------:R-:W-:Y:S01]  /*3620*/  ISETP.GE.U32.AND P4, PT, R34, 0x7fffff29, PT ;  /* 0x7fffff292200780c */ /* 0x000fe20003f86070 */
[----:B------:R0:W-:Y:S01]  /*3630*/  STL [R1+0x174], R43 ;  /* 0x0001742b01007387 */ /* 0x0001e20000100800 */
[----:B------:R-:W-:-:S03]  /*3640*/  VIADD R34, R108, 0xffffffa9 ;  /* 0xffffffa96c227836 */ /* 0x000fc60000000000 */
[----:B------:R2:W5:Y:S04]  /*3650*/  @!P3 LDG.E.U16 R156, desc[UR30][R8.64] ;  /* 0x0000001e089cb981 */ /* 0x000568000c1e1500 */
[----:B------:R3:W-:Y:S01]  /*3660*/  STL [R1+0x170], R42 ;  /* 0x0001702a01007387 */ /* 0x0007e20000100800 */
[----:B0-----:R-:W-:-:S03]  /*3670*/  LEA.HI.X.SX32 R43, R223, R2, 0x1, P5 ;  /* 0x00000002df2b7211 */ /* 0x001fc600028f0eff */
[----:B------:R0:W-:Y:S01]  /*3680*/  STL [R1+0x16c], R35 ;  /* 0x00016c2301007387 */ /* 0x0001e20000100800 */
[----:B--2---:R-:W-:Y:S02]  /*3690*/  @!P0 IMAD.MOV.U32 R8, RZ, RZ, R42 ;  /* 0x000000ffff088224 */ /* 0x004fe400078e002a */
[----:B------:R-:W-:Y:S01]  /*36a0*/  @!P0 IMAD.MOV.U32 R9, RZ, RZ, R35 ;  /* 0x000000ffff098224 */ /* 0x000fe200078e0023 */
[----:B---3--:R-:W-:Y:S01]  /*36b0*/  IADD3 R42, P5, PT, R37, R0, RZ ;  /* 0x00000000252a7210 */ /* 0x008fe20007fbe0ff */
[----:B------:R-:W-:Y:S01]  /*36c0*/  IMAD R37, R4, 0xac, RZ ;  /* 0x000000ac04257824 */ /* 0x000fe200078e02ff */
[----:B------:R-:W-:Y:S02]  /*36d0*/  ISETP.GE.U32.AND P6, PT, R34, 0x7fffff2a, PT ;  /* 0x7fffff2a2200780c */ /* 0x000fe40003fc6070 */
[----:B------:R2:W5:Y:S01]  /*36e0*/  @!P0 LDG.E.U16 R152, desc[UR30][R8.64] ;  /* 0x0000001e08988981 */ /* 0x000562000c1e1500 */
[----:B0-----:R-:W-:Y:S02]  /*36f0*/  IMAD R35, R4, 0x57, RZ ;  /* 0x0000005704237824 */ /* 0x001fe400078e02ff */
[----:B------:R-:W-:Y:S01]  /*3700*/  VIADD R34, R108, 0xffffffaa ;  /* 0xffffffaa6c227836 */ /* 0x000fe20000000000 */
[----:B------:R0:W-:Y:S02]  /*3710*/  STL [R1+0x168], R39 ;  /* 0x0001682701007387 */ /* 0x0001e40000100800 */
[----:B------:R-:W-:Y:S01]  /*3720*/  LEA.HI.X.SX32 R35, R35, R2, 0x1, P5 ;  /* 0x0000000223237211 */ /* 0x000fe200028f0eff */
[----:B--2---:R-:W-:-:S02]  /*3730*/  @!P2 IMAD.MOV.U32 R8, RZ, RZ, R39 ;  /* 0x000000ffff08a224 */ /* 0x004fc400078e0027 */
[----:B------:R-:W-:Y:S01]  /*3740*/  @!P2 IMAD.MOV.U32 R9, RZ, RZ, R43 ;  /* 0x000000ffff09a224 */ /* 0x000fe200078e002b */
[----:B0-----:R-:W-:Y:S01]  /*3750*/  IADD3 R39, P5, PT, R37, R0, RZ ;  /* 0x0000000025277210 */ /* 0x001fe20007fbe0ff */
        /* <DEDUP_REMOVED lines=161> */
[----:B0-----:R-:W-:-:S03]  /*4170*/  IMAD R35, R4, 0x47, RZ ;  /* 0x0000004704237824 */ /* 0x001fc600078e02ff */
[----:B------:R0:W-:Y:S02]  /*4180*/  STL [R1+0xe8], R39 ;  /* 0x0000e82701007387 */ /* 0x0001e40000100800 */
[----:B------:R-:W-:Y:S01]  /*4190*/  LEA.HI.X.SX32 R35, R35, R2, 0x1, P5 ;  /* 0x0000000223237211 */ /* 0x000fe200028f0eff */
[----:B--2---:R-:W-:Y:S02]  /*41a0*/  @!P4 IMAD.MOV.U32 R8, RZ, RZ, R39 ;  /* 0x000000ffff08c224 */ /* 0x004fe400078e0027 */
[----:B------:R-:W-:Y:S01]  /*41b0*/  @!P4 IMAD.MOV.U32 R9, RZ, RZ, R43 ;  /* 0x000000ffff09c224 */ /* 0x000fe200078e002b */
[----:B------:R-:W-:Y:S01]  /*41c0*/  STL [R1+0xe4], R43 ;  /* 0x0000e42b01007387 */ /* 0x000fe20000100800 */
[----:B0-----:R-:W-:Y:S01]  /*41d0*/  IADD3 R39, P5, PT, R37, R0, RZ ;  /* 0x0000000025277210 */ /* 0x001fe20007fbe0ff */
[----:B------:R-:W-:Y:S02]  /*41e0*/  VIADD R34, R108, 0xffffffba ;  /* 0xffffffba6c227836 */ /* 0x000fe40000000000 */
[----:B------:R0:W5:Y:S04]  /*41f0*/  @!P4 LDG.E.U16 R136, desc[UR30][R8.64] ;  /* 0x0000001e0888c981 */ /* 0x000168000c1e1500 */
[----:B------:R-:W-:Y:S01]  /*4200*/  STL [R1+0xe0], R42 ;  /* 0x0000e02a01007387 */ /* 0x000fe20000100800 */
[----:B------:R-:W-:-:S03]  /*4210*/  IMAD R37, R4, 0x8a, RZ ;  /* 0x0000008a04257824 */ /* 0x000fc600078e02ff */
[----:B------:R2:W-:Y:S01]  /*4220*/  STL [R1+0xdc], R35 ;  /* 0x0000dc2301007387 */ /* 0x0005e20000100800 */
[----:B0-----:R-:W-:Y:S02]  /*4230*/  @!P6 IMAD.MOV.U32 R8, RZ, RZ, R42 ;  /* 0x000000ffff08e224 */ /* 0x001fe400078e002a */
[----:B------:R-:W-:Y:S01]  /*4240*/  @!P6 IMAD.MOV.U32 R9, RZ, RZ, R35 ;  /* 0x000000ffff09e224 */ /* 0x000fe200078e0023 */
[----:B------:R-:W-:Y:S01]  /*4250*/  ISETP.GE.U32.AND P0, PT, R34, 0x7fffff3b, PT ;  /* 0x7fffff3b2200780c */ /* 0x000fe20003f06070 */
[----:B------:R-:W-:Y:S01]  /*4260*/  VIADD R34, R108, 0xffffffbb ;  /* 0xffffffbb6c227836 */ /* 0x000fe20000000000 */
[----:B------:R-:W-:Y:S01]  /*4270*/  STL [R1+0xd8], R39 ;  /* 0x0000d82701007387 */ /* 0x000fe20000100800 */
[----:B--2---:R-:W-:-:S03]  /*4280*/  LEA.HI.X.SX32 R35, R205, R2, 0x1, P5 ;  /* 0x00000002cd237211 */ /* 0x004fc600028f0eff */
[----:B------:R0:W5:Y:S01]  /*4290*/  @!P6 LDG.E.U16 R135, desc[UR30][R8.64] ;  /* 0x0000001e0887e981 */ /* 0x000162000c1e1500 */
[----:B------:R-:W-:-:S03]  /*42a0*/  IADD3 R42, P6, PT, R37, R0, RZ ;  /* 0x00000000252a7210 */ /* 0x000fc60007fde0ff */
[----:B------:R2:W-:Y:S01]  /*42b0*/  STL [R1+0xd4], R35 ;  /* 0x0000d42301007387 */ /* 0x0005e20000100800 */
[----:B------:R-:W-:Y:S01]  /*42c0*/  ISETP.GE.U32.AND P2, PT, R34, 0x7fffff3c, PT ;  /* 0x7fffff3c2200780c */ /* 0x000fe20003f46070 */
[----:B0-----:R-:W-:Y:S02]  /*42d0*/  @!P3 IMAD.MOV.U32 R9, RZ, RZ, R35 ;  /* 0x000000ffff09b224 */ /* 0x001fe400078e0023 */
[----:B------:R-:W-:Y:S02]  /*42e0*/  @!P3 IMAD.MOV.U32 R8, RZ, RZ, R39 ;  /* 0x000000ffff08b224 */ /* 0x000fe400078e0027 */
[C---:B--2---:R-:W-:Y:S02]  /*42f0*/  IMAD R35, R4.reuse, 0x45, RZ ;  /* 0x0000004504237824 */ /* 0x044fe400078e02ff */
[----:B------:R-:W-:Y:S01]  /*4300*/  IMAD R39, R4, 0x88, RZ ;  /* 0x0000008804277824 */ /* 0x000fe200078e02ff */
[----:B------:R0:W5:Y:S01]  /*4310*/  @!P3 LDG.E.U16 R134, desc[UR30][R8.64] ;  /* 0x0000001e0886b981 */ /* 0x000162000c1e1500 */
[----:B------:R-:W-:Y:S01]  /*4320*/  VIADD R34, R108, 0xffffffbc ;  /* 0xffffffbc6c227836 */ /* 0x000fe20000000000 */
[----:B------:R-:W-:Y:S01]  /*4330*/  LEA.HI.X.SX32 R68, R35, R2, 0x1, P6 ;  /* 0x0000000223447211 */ /* 0x000fe200030f0eff */
[----:B------:R-:W-:Y:S01]  /*4340*/  IMAD R37, R4, 0x86, RZ ;  /* 0x0000008604257824 */ /* 0x000fe200078e02ff */
[----:B------:R-:W-:Y:S01]  /*4350*/  IADD3 R43, P6, PT, R39, R0, RZ ;  /* 0x00000000272b7210 */ /* 0x000fe20007fde0ff */
[----:B------:R-:W-:Y:S01]  /*4360*/  STL [R1+0xd0], R42 ;  /* 0x0000d02a01007387 */ /* 0x000fe20000100800 */
[----:B------:R-:W-:Y:S01]  /*4370*/  ISETP.GE.U32.AND P4, PT, R34, 0x7fffff3d, PT ;  /* 0x7fffff3d2200780c */ /* 0x000fe20003f86070 */
[----:B------:R-:W-:-:S02]  /*4380*/  IMAD R35, R4, 0x43, RZ ;  /* 0x0000004304237824 */ /* 0x000fc400078e02ff */
[----:B------:R2:W-:Y:S01]  /*4390*/  STL [R1+0xcc], R68 ;  /* 0x0000cc4401007387 */ /* 0x0005e20000100800 */
[----:B0-----:R-:W-:Y:S02]  /*43a0*/  @!P0 IMAD.MOV.U32 R8, RZ, RZ, R42 ;  /* 0x000000ffff088224 */ /* 0x001fe400078e002a */
[----:B------:R-:W-:-:S05]  /*43b0*/  @!P0 IMAD.MOV.U32 R9, RZ, RZ, R68 ;  /* 0x000000ffff098224 */ /* 0x000fca00078e0044 */
[----:B------:R0:W5:Y:S01]  /*43c0*/  @!P0 LDG.E.U16 R133, desc[UR30][R8.64] ;  /* 0x0000001e08858981 */ /* 0x000162000c1e1500 */
[----:B--2---:R-:W-:Y:S02]  /*43d0*/  LEA.HI.X.SX32 R68, R203, R2, 0x1, P6 ;  /* 0x00000002cb447211 */ /* 0x004fe400030f0eff */
[----:B------:R-:W-:Y:S01]  /*43e0*/  IADD3 R37, P6, PT, R37, R0, RZ ;  /* 0x0000000025257210 */ /* 0x000fe20007fde0ff */
[----:B------:R-:W-:-:S03]  /*43f0*/  VIADD R34, R108, 0xffffffbd ;  /* 0xffffffbd6c227836 */ /* 0x000fc60000000000 */
[----:B------:R-:W-:Y:S01]  /*4400*/  LEA.HI.X.SX32 R42, R35, R2, 0x1, P6 ;  /* 0x00000002232a7211 */ /* 0x000fe200030f0eff */
[----:B0-----:R-:W-:Y:S02]  /*4410*/  @!P2 IMAD.MOV.U32 R8, RZ, RZ, R43 ;  /* 0x000000ffff08a224 */ /* 0x001fe400078e002b */
[----:B------:R-:W-:Y:S01]  /*4420*/  @!P2 IMAD.MOV.U32 R9, RZ, RZ, R68 ;  /* 0x000000ffff09a224 */ /* 0x000fe200078e0044 */
[----:B------:R-:W-:Y:S01]  /*4430*/  ISETP.GE.U32.AND P5, PT, R34, 0x7fffff3e, PT ;  /* 0x7fffff3e2200780c */ /* 0x000fe20003fa6070 */
[----:B------:R-:W-:-:S03]  /*4440*/  IMAD R35, R4, 0x84, RZ ;  /* 0x0000008404237824 */ /* 0x000fc600078e02ff */
[----:B------:R0:W5:Y:S01]  /*4450*/  @!P2 LDG.E.U16 R132, desc[UR30][R8.64] ;  /* 0x0000001e0884a981 */ /* 0x000162000c1e1500 */
[----:B------:R-:W-:-:S03]  /*4460*/  VIADD R34, R108, 0xffffffbe ;  /* 0xffffffbe6c227836 */ /* 0x000fc60000000000 */
[----:B------:R-:W-:Y:S01]  /*4470*/  STL [R1+0xc8], R43 ;  /* 0x0000c82b01007387 */ /* 0x000fe20000100800 */
[----:B0-----:R-:W-:Y:S02]  /*4480*/  @!P4 IMAD.MOV.U32 R8, RZ, RZ, R37 ;  /* 0x000000ffff08c224 */ /* 0x001fe400078e0025 */
[----:B------:R-:W-:Y:S01]  /*4490*/  @!P4 IMAD.MOV.U32 R9, RZ, RZ, R42 ;  /* 0x000000ffff09c224 */ /* 0x000fe200078e002a */
[----:B------:R0:W-:Y:S01]  /*44a0*/  STL [R1+0xc4], R68 ;  /* 0x0000c44401007387 */ /* 0x0001e20000100800 */
[----:B------:R-:W-:-:S03]  /*44b0*/  ISETP.GE.U32.AND P3, PT, R34, 0x7fffff3f, PT ;  /* 0x7fffff3f2200780c */ /* 0x000fc60003f66070 */
[----:B------:R2:W5:Y:S04]  /*44c0*/  @!P4 LDG.E.U16 R131, desc[UR30][R8.64] ;  /* 0x0000001e0883c981 */ /* 0x000568000c1e1500 */
[----:B------:R3:W-:Y:S01]  /*44d0*/  STL [R1+0xc0], R37 ;  /* 0x0000c02501007387 */ /* 0x0007e20000100800 */
[----:B0-----:R-:W-:Y:S01]  /*44e0*/  IADD3 R68, P4, PT, R35, R0, RZ ;  /* 0x0000000023447210 */ /* 0x001fe20007f9e0ff */
[C---:B------:R-:W-:Y:S02]  /*44f0*/  IMAD R35, R4.reuse, 0x41, RZ ;  /* 0x0000004104237824 */ /* 0x040fe400078e02ff */
[----:B------:R0:W-:Y:S01]  /*4500*/  STL [R1+0xbc], R42 ;  /* 0x0000bc2a01007387 */ /* 0x0001e20000100800 */
[----:B------:R-:W-:Y:S01]  /*4510*/  LEA.HI.X.SX32 R69, R201, R2, 0x1, P4 ;  /* 0x00000002c9457211 */ /* 0x000fe200020f0eff */
[----:B---3--:R-:W-:-:S02]  /*4520*/  IMAD R37, R4, 0x82, RZ ;  /* 0x0000008204257824 */ /* 0x008fc400078e02ff */
[----:B--2---:R-:W-:-:S03]  /*4530*/  @!P5 IMAD.MOV.U32 R8, RZ, RZ, R68 ;  /* 0x000000ffff08d224 */ /* 0x004fc600078e0044 */
[----:B0-----:R-:W-:Y:S01]  /*4540*/  IADD3 R42, P6, PT, R37, R0, RZ ;  /* 0x00000000252a7210 */ /* 0x001fe20007fde0ff */
[----:B------:R-:W-:-:S03]  /*4550*/  @!P5 IMAD.MOV.U32 R9, RZ, RZ, R69 ;  /* 0x000000ffff09d224 */ /* 0x000fc600078e0045 */
[----:B------:R-:W-:Y:S01]  /*4560*/  LEA.HI.X.SX32 R43, R35, R2, 0x1, P6 ;  /* 0x00000002232b7211 */ /* 0x000fe200030f0eff */
[----:B------:R-:W-:Y:S01]  /*4570*/  VIADD R34, R108, 0xffffffbf ;  /* 0xffffffbf6c227836 */ /* 0x000fe20000000000 */
[----:B------:R0:W5:Y:S01]  /*4580*/  @!P5 LDG.E.U16 R130, desc[UR30][R8.64] ;  /* 0x0000001e0882d981 */ /* 0x000162000c1e1500 */
[----:B------:R-:W-:-:S03]  /*4590*/  IMAD.SHL.U32 R37, R4, 0x40, RZ ;  /* 0x0000004004257824 */ /* 0x000fc600078e00ff */
[----:B------:R-:W-:Y:S01]  /*45a0*/  ISETP.GE.U32.AND P0, PT, R34, 0x7fffff40, PT ;  /* 0x7fffff402200780c */ /* 0x000fe20003f06070 */
[----:B------:R-:W-:Y:S02]  /*45b0*/  VIADD R34, R108, 0xffffffc0 ;  /* 0xffffffc06c227836 */ /* 0x000fe40000000000 */
[----:B0-----:R-:W-:Y:S02]  /*45c0*/  @!P3 IMAD.MOV.U32 R8, RZ, RZ, R42 ;  /* 0x000000ffff08b224 */ /* 0x001fe400078e002a */
[----:B------:R-:W-:Y:S01]  /*45d0*/  @!P3 IMAD.MOV.U32 R9, RZ, RZ, R43 ;  /* 0x000000ffff09b224 */ /* 0x000fe200078e002b */
[----:B------:R0:W-:Y:S01]  /*45e0*/  STL [R1+0xb8], R68 ;  /* 0x0000b84401007387 */ /* 0x0001e20000100800 */
[----:B------:R-:W-:-:S03]  /*45f0*/  ISETP.GE.U32.AND P2, PT, R34, 0x7fffff41, PT ;  /* 0x7fffff412200780c */ /* 0x000fc60003f46070 */
[----:B------:R2:W5:Y:S01]  /*4600*/  @!P3 LDG.E.U16 R129, desc[UR30][R8.64] ;  /* 0x0000001e0881b981 */ /* 0x000562000c1e1500 */
[----:B------:R-:W-:-:S03]  /*4610*/  IMAD R35, R4, 0x3f, RZ ;  /* 0x0000003f04237824 */ /* 0x000fc600078e02ff */
[----:B------:R3:W-:Y:S01]  /*4620*/  STL [R1+0xb0], R42 ;  /* 0x0000b02a01007387 */ /* 0x0007e20000100800 */
[----:B0-----:R-:W-:-:S03]  /*4630*/  LEA R68, P3, R4, R0, 0x7 ;  /* 0x0000000004447211 */ /* 0x001fc600078638ff */
[----:B------:R0:W-:Y:S02]  /*4640*/  STL [R1+0xb4], R69 ;  /* 0x0000b44501007387 */ /* 0x0001e40000100800 */
[----:B--2---:R-:W-:Y:S01]  /*4650*/  @!P0 IMAD.MOV.U32 R8, RZ, RZ, R68 ;  /* 0x000000ffff088224 */ /* 0x004fe200078e0044 */
[----:B---3--:R-:W-:Y:S02]  /*4660*/  IADD3 R42, P6, PT, R11, R0, RZ ;  /* 0x000000000b2a7210 */ /* 0x008fe40007fde0ff */
[----:B0-----:R-:W-:Y:S01]  /*4670*/  LEA.HI.X.SX32 R69, R37, R2, 0x1, P3 ;  /* 0x0000000225457211 */ /* 0x001fe200018f0eff */
[----:B------:R0:W-:Y:S01]  /*4680*/  STL [R1+0xac], R43 ;  /* 0x0000ac2b01007387 */ /* 0x0001e20000100800 */
[----:B------:R-:W-:-:S03]  /*4690*/  VIADD R34, R108, 0xffffffc1 ;  /* 0xffffffc16c227836 */ /* 0x000fc60000000000 */
[----:B------:R-:W-:Y:S01]  /*46a0*/  @!P0 IMAD.MOV.U32 R9, RZ, RZ, R69 ;  /* 0x000000ffff098224 */ /* 0x000fe200078e0045 */
[----:B0-----:R-:W-:-:S04]  /*46b0*/  LEA.HI.X.SX32 R43, R35, R2, 0x1, P6 ;  /* 0x00000002232b7211 */ /* 0x001fc800030f0eff */
[----:B------:R0:W5:Y:S01]  /*46c0*/  @!P0 LDG.E.U16 R128, desc[UR30][R8.64] ;  /* 0x0000001e08808981 */ /* 0x000162000c1e1500 */
[----:B------:R-:W-:Y:S01]  /*46d0*/  ISETP.GE.U32.AND P4, PT, R34, 0x7fffff42, PT ;  /* 0x7fffff422200780c */ /* 0x000fe20003f86070 */
[C---:B------:R-:W-:Y:S02]  /*46e0*/  VIADD R34, R108.reuse, 0xffffffc2 ;  /* 0xffffffc26c227836 */ /* 0x040fe40000000000 */
[----:B------:R2:W-:Y:S01]  /*46f0*/  STL [R1+0xa8], R68 ;  /* 0x0000a84401007387 */ /* 0x0005e20000100800 */
[----:B------:R-:W-:Y:S02]  /*4700*/  VIADD R11, R108, 0xffffffc4 ;  /* 0xffffffc46c0b7836 */ /* 0x000fe40000000000 */
[----:B0-----:R-:W-:Y:S02]  /*4710*/  @!P2 IMAD.MOV.U32 R8, RZ, RZ, R42 ;  /* 0x000000ffff08a224 */ /* 0x001fe400078e002a */
[----:B------:R-:W-:Y:S01]  /*4720*/  @!P2 IMAD.MOV.U32 R9, RZ, RZ, R43 ;  /* 0x000000ffff09a224 */ /* 0x000fe200078e002b */
[----:B------:R-:W-:Y:S01]  /*4730*/  ISETP.GE.U32.AND P5, PT, R34, 0x7fffff43, PT ;  /* 0x7fffff432200780c */ /* 0x000fe20003fa6070 */
[----:B------:R0:W-:Y:S04]  /*4740*/  STL [R1+0xa0], R42 ;  /* 0x0000a02a01007387 */ /* 0x0001e80000100800 */
[----:B------:R3:W5:Y:S01]  /*4750*/  @!P2 LDG.E.U16 R127, desc[UR30][R8.64] ;  /* 0x0000001e087fa981 */ /* 0x000762000c1e1500 */
[----:B--2---:R-:W-:-:S02]  /*4760*/  IADD3 R68, P2, PT, R10, R0, RZ ;  /* 0x000000000a447210 */ /* 0x004fc40007f5e0ff */
[----:B------:R-:W-:Y:S01]  /*4770*/  ISETP.GE.U32.AND P0, PT, R11, 0x7fffff45, PT ;  /* 0x7fffff450b00780c */ /* 0x000fe20003f06070 */
[----:B------:R2:W-:Y:S01]  /*4780*/  STL [R1+0xa4], R69 ;  /* 0x0000a44501007387 */ /* 0x0005e20000100800 */
[----:B------:R-:W-:Y:S01]  /*4790*/  IMAD R11, R4, 0x3d, RZ ;  /* 0x0000003d040b7824 */ /* 0x000fe200078e02ff */
[----:B0-----:R-:W-:Y:S02]  /*47a0*/  IADD3 R42, P6, PT, R3, R0, RZ ;  /* 0x00000000032a7210 */ /* 0x001fe40007fde0ff */
[----:B------:R0:W-:Y:S01]  /*47b0*/  STL [R1+0x9c], R43 ;  /* 0x00009c2b01007387 */ /* 0x0001e20000100800 */
[-C--:B--2---:R-:W-:Y:S01]  /*47c0*/  LEA.HI.X.SX32 R69, R197, R2.reuse, 0x1, P2 ;  /* 0x00000002c5457211 */ /* 0x084fe200010f0eff */
[----:B---3--:R-:W-:Y:S01]  /*47d0*/  @!P4 IMAD.MOV.U32 R8, RZ, RZ, R68 ;  /* 0x000000ffff08c224 */ /* 0x008fe200078e0044 */
[----:B0-----:R-:W-:-:S03]  /*47e0*/  LEA.HI.X.SX32 R43, R11, R2, 0x1, P6 ;  /* 0x000000020b2b7211 */ /* 0x001fc600030f0eff */
[----:B------:R-:W-:Y:S02]  /*47f0*/  @!P4 IMAD.MOV.U32 R9, RZ, RZ, R69 ;  /* 0x000000ffff09c224 */ /* 0x000fe400078e0045 */
[----:B------:R-:W-:-:S03]  /*4800*/  VIADD R34, R108, 0xffffffc3 ;  /* 0xffffffc36c227836 */ /* 0x000fc60000000000 */
[----:B------:R0:W5:Y:S02]  /*4810*/  @!P4 LDG.E.U16 R126, desc[UR30][R8.64] ;  /* 0x0000001e087ec981 */ /* 0x000164000c1e1500 */
[----:B------:R-:W-:Y:S01]  /*4820*/  ISETP.GE.U32.AND P3, PT, R34, 0x7fffff44, PT ;  /* 0x7fffff442200780c */ /* 0x000fe20003f66070 */
[----:B------:R-:W-:Y:S02]  /*4830*/  VIADD R10, R108, 0xffffffc5 ;  /* 0xffffffc56c0a7836 */ /* 0x000fe40000000000 */
[----:B0-----:R-:W-:Y:S02]  /*4840*/  @!P5 IMAD.MOV.U32 R8, RZ, RZ, R42 ;  /* 0x000000ffff08d224 */ /* 0x001fe400078e002a */
[----:B------:R-:W-:Y:S01]  /*4850*/  @!P5 IMAD.MOV.U32 R9, RZ, RZ, R43 ;  /* 0x000000ffff09d224 */ /* 0x000fe200078e002b */
[----:B------:R-:W-:Y:S04]  /*4860*/  STL [R1+0x98], R68 ;  /* 0x0000984401007387 */ /* 0x000fe80000100800 */
[----:B------:R0:W5:Y:S01]  /*4870*/  @!P5 LDG.E.U16 R125, desc[UR30][R8.64] ;  /* 0x0000001e087dd981 */ /* 0x000162000c1e1500 */
[----:B------:R-:W-:-:S02]  /*4880*/  IADD3 R12, P5, PT, R12, R0, RZ ;  /* 0x000000000c0c7210 */ /* 0x000fc40007fbe0ff */
[----:B------:R-:W-:Y:S01]  /*4890*/  ISETP.GE.U32.AND P2, PT, R10, 0x7fffff46, PT ;  /* 0x7fffff460a00780c */ /* 0x000fe20003f46070 */
[----:B------:R2:W-:Y:S01]  /*48a0*/  STL [R1+0x90], R42 ;  /* 0x0000902a01007387 */ /* 0x0005e20000100800 */
[----:B------:R-:W-:Y:S01]  /*48b0*/  IADD3 R10, P6, PT, R13, R0, RZ ;  /* 0x000000000d0a7210 */ /* 0x000fe20007fde0ff */
[----:B0-----:R-:W-:Y:S01]  /*48c0*/  IMAD R8, R4, 0x3b, RZ ;  /* 0x0000003b04087824 */ /* 0x001fe200078e02ff */
[----:B--2---:R-:W-:-:S04]  /*48d0*/  LEA.HI.X.SX32 R42, R195, R2, 0x1, P5 ;  /* 0x00000002c32a7211 */ /* 0x004fc800028f0eff */
[----:B------:R-:W-:Y:S01]  /*48e0*/  LEA.HI.X.SX32 R11, R8, R2, 0x1, P6 ;  /* 0x00000002080b7211 */ /* 0x000fe200030f0eff */
[----:B------:R-:W-:Y:S02]  /*48f0*/  @!P3 IMAD.MOV.U32 R8, RZ, RZ, R12 ;  /* 0x000000ffff08b224 */ /* 0x000fe400078e000c */
[----:B------:R-:W-:Y:S01]  /*4900*/  @!P3 IMAD.MOV.U32 R9, RZ, RZ, R42 ;  /* 0x000000ffff09b224 */ /* 0x000fe200078e002a */
[----:B------:R-:W-:Y:S04]  /*4910*/  STL [R1+0x94], R69 ;  /* 0x0000944501007387 */ /* 0x000fe80000100800 */
[----:B------:R0:W5:Y:S01]  /*4920*/  @!P3 LDG.E.U16 R124, desc[UR30][R8.64] ;  /* 0x0000001e087cb981 */ /* 0x000162000c1e1500 */
[----:B------:R-:W-:-:S03]  /*4930*/  VIADD R3, R108, 0xffffffc6 ;  /* 0xffffffc66c037836 */ /* 0x000fc60000000000 */
[----:B------:R-:W-:Y:S01]  /*4940*/  STL [R1+0x8c], R43 ;  /* 0x00008c2b01007387 */ /* 0x000fe20000100800 */
[----:B0-----:R-:W-:Y:S02]  /*4950*/  @!P0 IMAD.MOV.U32 R8, RZ, RZ, R10 ;  /* 0x000000ffff088224 */ /* 0x001fe400078e000a */
[----:B------:R-:W-:Y:S01]  /*4960*/  @!P0 IMAD.MOV.U32 R9, RZ, RZ, R11 ;  /* 0x000000ffff098224 */ /* 0x000fe200078e000b */
[----:B------:R0:W-:Y:S01]  /*4970*/  STL [R1+0x88], R12 ;  /* 0x0000880c01007387 */ /* 0x0001e20000100800 */
[----:B------:R-:W-:-:S03]  /*4980*/  ISETP.GE.U32.AND P4, PT, R3, 0x7fffff47, PT ;  /* 0x7fffff470300780c */ /* 0x000fc60003f86070 */
[----:B------:R2:W5:Y:S01]  /*4990*/  @!P0 LDG.E.U16 R123, desc[UR30][R8.64] ;  /* 0x0000001e087b8981 */ /* 0x000562000c1e1500 */
[----:B0-----:R-:W-:-:S03]  /*49a0*/  IADD3 R12, P0, PT, R14, R0, RZ ;  /* 0x000000000e0c7210 */ /* 0x001fc60007f1e0ff */
[----:B------:R0:W-:Y:S01]  /*49b0*/  STL [R1+0x80], R10 ;  /* 0x0000800a01007387 */ /* 0x0001e20000100800 */
[----:B--2---:R-:W-:Y:S01]  /*49c0*/  IMAD R8, R4, 0x39, RZ ;  /* 0x0000003904087824 */ /* 0x004fe200078e02ff */
[----:B------:R-:W-:Y:S02]  /*49d0*/  LEA.HI.X.SX32 R13, R193, R2, 0x1, P0 ;  /* 0x00000002c10d7211 */ /* 0x000fe400000f0eff */
[----:B------:R-:W-:Y:S01]  /*49e0*/  STL [R1+0x84], R42 ;  /* 0x0000842a01007387 */ /* 0x000fe20000100800 */
[----:B0-----:R-:W-:-:S03]  /*49f0*/  IADD3 R10, P6, PT, R15, R0, RZ ;  /* 0x000000000f0a7210 */ /* 0x001fc60007fde0ff */
[----:B------:R0:W-:Y:S01]  /*4a00*/  STL [R1+0x7c], R11 ;  /* 0x00007c0b01007387 */ /* 0x0001e20000100800 */
[----:B------:R-:W-:Y:S02]  /*4a10*/  @!P2 IMAD.MOV.U32 R9, RZ, RZ, R13 ;  /* 0x000000ffff09a224 */ /* 0x000fe400078e000d */
[----:B------:R-:W-:Y:S01]  /*4a20*/  VIADD R3, R108, 0xffffffc7 ;  /* 0xffffffc76c037836 */ /* 0x000fe20000000000 */
[----:B0-----:R-:W-:Y:S01]  /*4a30*/  LEA.HI.X.SX32 R11, R8, R2, 0x1, P6 ;  /* 0x00000002080b7211 */ /* 0x001fe200030f0eff */
[----:B------:R-:W-:-:S03]  /*4a40*/  @!P2 IMAD.MOV.U32 R8, RZ, RZ, R12 ;  /* 0x000000ffff08a224 */ /* 0x000fc600078e000c */
[----:B------:R-:W-:Y:S02]  /*4a50*/  ISETP.GE.U32.AND P5, PT, R3, 0x7fffff48, PT ;  /* 0x7fffff480300780c */ /* 0x000fe40003fa6070 */
[----:B------:R0:W5:Y:S01]  /*4a60*/  @!P2 LDG.E.U16 R122, desc[UR30][R8.64] ;  /* 0x0000001e087aa981 */ /* 0x000162000c1e1500 */
[----:B------:R-:W-:-:S03]  /*4a70*/  VIADD R3, R108, 0xffffffc8 ;  /* 0xffffffc86c037836 */ /* 0x000fc60000000000 */
[----:B------:R2:W-:Y:S01]  /*4a80*/  STL [R1+0x78], R12 ;  /* 0x0000780c01007387 */ /* 0x0005e20000100800 */
[----:B0-----:R-:W-:Y:S02]  /*4a90*/  @!P4 IMAD.MOV.U32 R8, RZ, RZ, R10 ;  /* 0x000000ffff08c224 */ /* 0x001fe400078e000a */
[----:B------:R-:W-:Y:S01]  /*4aa0*/  @!P4 IMAD.MOV.U32 R9, RZ, RZ, R11 ;  /* 0x000000ffff09c224 */ /* 0x000fe200078e000b */
[----:B------:R-:W-:Y:S01]  /*4ab0*/  ISETP.GE.U32.AND P3, PT, R3, 0x7fffff49, PT ;  /* 0x7fffff490300780c */ /* 0x000fe20003f66070 */
[----:B------:R0:W-:Y:S04]  /*4ac0*/  STL [R1+0x70], R10 ;  /* 0x0000700a01007387 */ /* 0x0001e80000100800 */
[----:B------:R3:W5:Y:S01]  /*4ad0*/  @!P4 LDG.E.U16 R121, desc[UR30][R8.64] ;  /* 0x0000001e0879c981 */ /* 0x000762000c1e1500 */
[----:B--2---:R-:W-:-:S03]  /*4ae0*/  IADD3 R12, P4, PT, R23, R0, RZ ;  /* 0x00000000170c7210 */ /* 0x004fc60007f9e0ff */
[----:B------:R2:W-:Y:S01]  /*4af0*/  STL [R1+0x74], R13 ;  /* 0x0000740d01007387 */ /* 0x0005e20000100800 */
[----:B0-----:R-:W-:Y:S01]  /*4b00*/  IADD3 R10, P6, PT, R24, R0, RZ ;  /* 0x00000000180a7210 */ /* 0x001fe20007fde0ff */
[----:B---3--:R-:W-:Y:S02]  /*4b10*/  IMAD R8, R4, 0x37, RZ ;  /* 0x0000003704087824 */ /* 0x008fe400078e02ff */
[----:B------:R0:W-:Y:S01]  /*4b20*/  STL [R1+0x6c], R11 ;  /* 0x00006c0b01007387 */ /* 0x0001e20000100800 */
[----:B--2---:R-:W-:Y:S01]  /*4b30*/  LEA.HI.X.SX32 R13, R191, R2, 0x1, P4 ;  /* 0x00000002bf0d7211 */ /* 0x004fe200020f0eff */
[----:B------:R-:W-:-:S04]  /*4b40*/  VIADD R3, R108, 0xffffffc9 ;  /* 0xffffffc96c037836 */ /* 0x000fc80000000000 */
[----:B------:R-:W-:Y:S01]  /*4b50*/  @!P5 IMAD.MOV.U32 R9, RZ, RZ, R13 ;  /* 0x000000ffff09d224 */ /* 0x000fe200078e000d */
[----:B0-----:R-:W-:Y:S01]  /*4b60*/  LEA.HI.X.SX32 R11, R8, R2, 0x1, P6 ;  /* 0x00000002080b7211 */ /* 0x001fe200030f0eff */
[----:B------:R-:W-:Y:S01]  /*4b70*/  @!P5 IMAD.MOV.U32 R8, RZ, RZ, R12 ;  /* 0x000000ffff08d224 */ /* 0x000fe200078e000c */
[----:B------:R-:W-:-:S04]  /*4b80*/  ISETP.GE.U32.AND P0, PT, R3, 0x7fffff4a, PT ;  /* 0x7fffff4a0300780c */ /* 0x000fc80003f06070 */
        /* <DEDUP_REMOVED lines=84> */
[----:B------:R-:W-:Y:S01]  /*50d0*/  STL [R1+0x24], R13 ;  /* 0x0000240d01007387 */ /* 0x000fe20000100800 */
[----:B0-----:R-:W-:-:S03]  /*50e0*/  IADD3 R10, P4, PT, R33, R0, RZ ;  /* 0x00000000210a7210 */ /* 0x001fc60007f9e0ff */
[----:B------:R0:W-:Y:S01]  /*50f0*/  STL [R1+0x1c], R11 ;  /* 0x00001c0b01007387 */ /* 0x0001e20000100800 */
[----:B------:R-:W-:Y:S01]  /*5100*/  IADD3 R225, P6, PT, R225, R0, RZ ;  /* 0x00000000e1e17210 */ /* 0x000fe20007fde0ff */
[----:B--2---:R-:W-:Y:S01]  /*5110*/  @!P5 IMAD.MOV.U32 R8, RZ, RZ, R10 ;  /* 0x000000ffff08d224 */ /* 0x004fe200078e000a */
[-C--:B0-----:R-:W-:Y:S02]  /*5120*/  LEA.HI.X.SX32 R11, R164, R2.reuse, 0x1, P4 ;  /* 0x00000002a40b7211 */ /* 0x081fe400020f0eff */
[----:B------:R-:W-:-:S03]  /*5130*/  LEA.HI.X.SX32 R224, R224, R2, 0x1, P6 ;  /* 0x00000002e0e07211 */ /* 0x000fc600030f0eff */
[----:B------:R-:W-:Y:S02]  /*5140*/  @!P5 IMAD.MOV.U32 R9, RZ, RZ, R11 ;  /* 0x000000ffff09d224 */ /* 0x000fe400078e000b */
[C---:B------:R-:W-:Y:S01]  /*5150*/  VIADD R3, R108.reuse, 0xffffffd3 ;  /* 0xffffffd36c037836 */ /* 0x040fe20000000000 */
[----:B------:R-:W-:Y:S02]  /*5160*/  PRMT R109, RZ, 0x7610, R109 ;  /* 0x00007610ff6d7816 */ /* 0x000fe4000000006d */
[----:B------:R0:W5:Y:S02]  /*5170*/  @!P5 LDG.E.U16 R110, desc[UR30][R8.64] ;  /* 0x0000001e086ed981 */ /* 0x000164000c1e1500 */
[----:B------:R-:W-:Y:S01]  /*5180*/  ISETP.GE.U32.AND P0, PT, R3, 0x7fffff54, PT ;  /* 0x7fffff540300780c */ /* 0x000fe20003f06070 */
[----:B------:R-:W-:Y:S02]  /*5190*/  VIADD R3, R108, 0xffffffd4 ;  /* 0xffffffd46c037836 */ /* 0x000fe40000000000 */
[----:B0-----:R-:W-:-:S02]  /*51a0*/  @!P3 IMAD.MOV.U32 R8, RZ, RZ, R225 ;  /* 0x000000ffff08b224 */ /* 0x001fc400078e00e1 */
[----:B------:R-:W-:Y:S01]  /*51b0*/  @!P3 IMAD.MOV.U32 R9, RZ, RZ, R224 ;  /* 0x000000ffff09b224 */ /* 0x000fe200078e00e0 */
[----:B------:R-:W-:-:S04]  /*51c0*/  ISETP.GE.U32.AND P2, PT, R3, 0x7fffff55, PT ;  /* 0x7fffff550300780c */ /* 0x000fc80003f46070 */
[----:B------:R0:W5:Y:S01]  /*51d0*/  @!P3 LDG.E.U16 R109, desc[UR30][R8.64] ;  /* 0x0000001e086db981 */ /* 0x000162000c1e1500 */
[-C--:B------:R-:W-:Y:S02]  /*51e0*/  IADD3 R223, P3, PT, R223, R0.reuse, RZ ;  /* 0x00000000dfdf7210 */ /* 0x080fe40007f7e0ff */
[----:B------:R-:W-:Y:S02]  /*51f0*/  IADD3 R221, P6, PT, R221, R0, RZ ;  /* 0x00000000dddd7210 */ /* 0x000fe40007fde0ff */
[-C--:B------:R-:W-:Y:S02]  /*5200*/  LEA.HI.X.SX32 R222, R159, R2.reuse, 0x1, P3 ;  /* 0x000000029fde7211 */ /* 0x080fe400018f0eff */
[----:B------:R-:W-:Y:S01]  /*5210*/  LEA.HI.X.SX32 R220, R220, R2, 0x1, P6 ;  /* 0x00000002dcdc7211 */ /* 0x000fe200030f0eff */
[----:B0-----:R-:W-:Y:S02]  /*5220*/  @!P0 IMAD.MOV.U32 R8, RZ, RZ, R223 ;  /* 0x000000ffff088224 */ /* 0x001fe400078e00df */
[----:B------:R-:W-:-:S02]  /*5230*/  @!P0 IMAD.MOV.U32 R9, RZ, RZ, R222 ;  /* 0x000000ffff098224 */ /* 0x000fc400078e00de */
[----:B------:R-:W-:-:S03]  /*5240*/  VIADD R3, R108, 0xffffffd5 ;  /* 0xffffffd56c037836 */ /* 0x000fc60000000000 */
[----:B------:R0:W5:Y:S02]  /*5250*/  @!P0 LDG.E.U16 R67, desc[UR30][R8.64] ;  /* 0x0000001e08438981 */ /* 0x000164000c1e1500 */
[----:B------:R-:W-:Y:S01]  /*5260*/  ISETP.GE.U32.AND P4, PT, R3, 0x7fffff56, PT ;  /* 0x7fffff560300780c */ /* 0x000fe20003f86070 */
[----:B------:R-:W-:Y:S02]  /*5270*/  VIADD R3, R108, 0xffffffd6 ;  /* 0xffffffd66c037836 */ /* 0x000fe40000000000 */
[----:B0-----:R-:W-:Y:S02]  /*5280*/  @!P2 IMAD.MOV.U32 R8, RZ, RZ, R221 ;  /* 0x000000ffff08a224 */ /* 0x001fe400078e00dd */
        /* <DEDUP_REMOVED lines=13> */
[----:B------:R-:W-:Y:S02]  /*5360*/  IMAD R68, R4, 0x28, RZ ;  /* 0x0000002804447824 */ /* 0x000fe400078e02ff */
        /* <DEDUP_REMOVED lines=61> */
[-C--:B------:R-:W-:Y:S02]  /*5740*/  LEA R199, P2, R4, R0.reuse, 0x6 ;  /* 0x0000000004c77211 */ /* 0x080fe400078430ff */
        /* <DEDUP_REMOVED lines=43> */
[-C--:B------:R-:W-:Y:S01]  /*5a00*/  LEA.HI.X.SX32 R179, R81, R2.reuse, 0x1, P4 ;  /* 0x0000000251b37211 */ /* 0x080fe200020f0eff */
[C---:B------:R-:W-:Y:S01]  /*5a10*/  VIADD R3, R108.reuse, 0xffffffe7 ;  /* 0xffffffe76c037836 */ /* 0x040fe20000000000 */
[----:B------:R-:W-:Y:S01]  /*5a20*/  LEA.HI.X.SX32 R173, R173, R2, 0x1, P6 ;  /* 0x00000002adad7211 */ /* 0x000fe200030f0eff */
[----:B0-----:R-:W-:Y:S02]  /*5a30*/  @!P5 IMAD.MOV.U32 R8, RZ, RZ, R182 ;  /* 0x000000ffff08d224 */ /* 0x001fe400078e00b6 */
[----:B------:R-:W-:Y:S01]  /*5a40*/  @!P5 IMAD.MOV.U32 R9, RZ, RZ, R179 ;  /* 0x000000ffff09d224 */ /* 0x000fe200078e00b3 */
[----:B------:R-:W-:Y:S01]  /*5a50*/  ISETP.GE.U32.AND P0, PT, R3, 0x7fffff68, PT ;  /* 0x7fffff680300780c */ /* 0x000fe20003f06070 */
[----:B------:R-:W-:-:S03]  /*5a60*/  VIADD R3, R108, 0xffffffe8 ;  /* 0xffffffe86c037836 */ /* 0x000fc60000000000 */
[----:B------:R0:W5:Y:S02]  /*5a70*/  @!P5 LDG.E.U16 R49, desc[UR30][R8.64] ;  /* 0x0000001e0831d981 */ /* 0x000164000c1e1500 */
[----:B------:R-:W-:Y:S01]  /*5a80*/  ISETP.GE.U32.AND P2, PT, R3, 0x7fffff69, PT ;  /* 0x7fffff690300780c */ /* 0x000fe20003f46070 */
[----:B------:R-:W-:Y:S02]  /*5a90*/  VIADD R3, R108, 0xffffffe9 ;  /* 0xffffffe96c037836 */ /* 0x000fe40000000000 */
[----:B0-----:R-:W-:Y:S02]  /*5aa0*/  @!P3 IMAD.MOV.U32 R8, RZ, RZ, R176 ;  /* 0x000000ffff08b224 */ /* 0x001fe400078e00b0 */
[----:B------:R-:W-:-:S05]  /*5ab0*/  @!P3 IMAD.MOV.U32 R9, RZ, RZ, R173 ;  /* 0x000000ffff09b224 */ /* 0x000fca00078e00ad */
[----:B------:R0:W5:Y:S01]  /*5ac0*/  @!P3 LDG.E.U16 R48, desc[UR30][R8.64] ;  /* 0x0000001e0830b981 */ /* 0x000162000c1e1500 */
[----:B------:R-:W-:Y:S02]  /*5ad0*/  IADD3 R170, P3, PT, R170, R0, RZ ;  /* 0x00000000aaaa7210 */ /* 0x000fe40007f7e0ff */
[----:B------:R-:W-:Y:S01]  /*5ae0*/  ISETP.GE.U32.AND P4, PT, R3, 0x7fffff6a, PT ;  /* 0x7fffff6a0300780c */ /* 0x000fe20003f86070 */
[----:B------:R-:W-:Y:S01]  /*5af0*/  VIADD R3, R108, 0xffffffea ;  /* 0xffffffea6c037836 */ /* 0x000fe20000000000 */
[----:B------:R-:W-:Y:S02]  /*5b00*/  LEA.HI.X.SX32 R167, R84, R2, 0x1, P3 ;  /* 0x0000000254a77211 */ /* 0x000fe400018f0eff */
[----:B------:R-:W-:Y:S02]  /*5b10*/  IADD3 R164, P6, PT, R164, R0, RZ ;  /* 0x00000000a4a47210 */ /* 0x000fe40007fde0ff */
[----:B------:R-:W-:Y:S01]  /*5b20*/  ISETP.GE.U32.AND P5, PT, R3, 0x7fffff6b, PT ;  /* 0x7fffff6b0300780c */ /* 0x000fe20003fa6070 */
[----:B0-----:R-:W-:Y:S01]  /*5b30*/  @!P0 IMAD.MOV.U32 R8, RZ, RZ, R170 ;  /* 0x000000ffff088224 */ /* 0x001fe200078e00aa */
[----:B------:R-:W-:Y:S01]  /*5b40*/  LEA.HI.X.SX32 R161, R161, R2, 0x1, P6 ;  /* 0x00000002a1a17211 */ /* 0x000fe200030f0eff */
[----:B------:R-:W-:-:S02]  /*5b50*/  @!P0 IMAD.MOV.U32 R9, RZ, RZ, R167 ;  /* 0x000000ffff098224 */ /* 0x000fc400078e00a7 */
[----:B------:R-:W-:-:S03]  /*5b60*/  VIADD R3, R108, 0xffffffeb ;  /* 0xffffffeb6c037836 */ /* 0x000fc60000000000 */
[----:B------:R0:W5:Y:S02]  /*5b70*/  @!P0 LDG.E.U16 R47, desc[UR30][R8.64] ;  /* 0x0000001e082f8981 */ /* 0x000164000c1e1500 */
[----:B------:R-:W-:Y:S01]  /*5b80*/  ISETP.GE.U32.AND P3, PT, R3, 0x7fffff6c, PT ;  /* 0x7fffff6c0300780c */ /* 0x000fe20003f66070 */
[C---:B------:R-:W-:Y:S02]  /*5b90*/  VIADD R3, R108.reuse, 0xffffffec ;  /* 0xffffffec6c037836 */ /* 0x040fe40000000000 */
[----:B0-----:R-:W-:Y:S02]  /*5ba0*/  @!P2 IMAD.MOV.U32 R8, RZ, RZ, R164 ;  /* 0x000000ffff08a224 */ /* 0x001fe400078e00a4 */
[----:B------:R-:W-:Y:S01]  /*5bb0*/  @!P2 IMAD.MOV.U32 R9, RZ, RZ, R161 ;  /* 0x000000ffff09a224 */ /* 0x000fe200078e00a1 */
[----:B------:R-:W-:Y:S01]  /*5bc0*/  ISETP.GE.U32.AND P0, PT, R3, 0x7fffff6d, PT ;  /* 0x7fffff6d0300780c */ /* 0x000fe20003f06070 */
[----:B------:R-:W-:-:S03]  /*5bd0*/  VIADD R3, R108, 0xffffffed ;  /* 0xffffffed6c037836 */ /* 0x000fc60000000000 */
[----:B------:R0:W5:Y:S01]  /*5be0*/  @!P2 LDG.E.U16 R46, desc[UR30][R8.64] ;  /* 0x0000001e082ea981 */ /* 0x000162000c1e1500 */
[-C--:B------:R-:W-:Y:S02]  /*5bf0*/  IADD3 R159, P2, PT, R159, R0.reuse, RZ ;  /* 0x000000009f9f7210 */ /* 0x080fe40007f5e0ff */
[----:B------:R-:W-:Y:S02]  /*5c00*/  IADD3 R154, P6, PT, R154, R0, RZ ;  /* 0x000000009a9a7210 */ /* 0x000fe40007fde0ff */
[----:B------:R-:W-:Y:S01]  /*5c10*/  LEA.HI.X.SX32 R158, R85, R2, 0x1, P2 ;  /* 0x00000002559e7211 */ /* 0x000fe200010f0eff */
[----:B0-----:R-:W-:Y:S01]  /*5c20*/  IMAD R8, R4, 0x15, RZ ;  /* 0x0000001504087824 */ /* 0x001fe200078e02ff */
[----:B------:R-:W-:-:S03]  /*5c30*/  ISETP.GE.U32.AND P2, PT, R3, 0x7fffff6e, PT ;  /* 0x7fffff6e0300780c */ /* 0x000fc60003f46070 */
[----:B------:R-:W-:Y:S01]  /*5c40*/  @!P4 IMAD.MOV.U32 R9, RZ, RZ, R158 ;  /* 0x000000ffff09c224 */ /* 0x000fe200078e009e */
[----:B------:R-:W-:Y:S01]  /*5c50*/  LEA.HI.X.SX32 R3, R8, R2, 0x1, P6 ;  /* 0x0000000208037211 */ /* 0x000fe200030f0eff */
[----:B------:R-:W-:-:S05]  /*5c60*/  @!P4 IMAD.MOV.U32 R8, RZ, RZ, R159 ;  /* 0x000000ffff08c224 */ /* 0x000fca00078e009f */
[----:B------:R0:W5:Y:S02]  /*5c70*/  @!P4 LDG.E.U16 R45, desc[UR30][R8.64] ;  /* 0x0000001e082dc981 */ /* 0x000164000c1e1500 */
[----:B0-----:R-:W-:Y:S02]  /*5c80*/  @!P5 IMAD.MOV.U32 R8, RZ, RZ, R154 ;  /* 0x000000ffff08d224 */ /* 0x001fe400078e009a */
[----:B------:R-:W-:-:S05]  /*5c90*/  @!P5 IMAD.MOV.U32 R9, RZ, RZ, R3 ;  /* 0x000000ffff09d224 */ /* 0x000fca00078e0003 */
[----:B------:R0:W5:Y:S01]  /*5ca0*/  @!P5 LDG.E.U16 R44, desc[UR30][R8.64] ;  /* 0x0000001e082cd981 */ /* 0x000162000c1e1500 */
[-C--:B------:R-:W-:Y:S02]  /*5cb0*/  IADD3 R68, P5, PT, R68, R0.reuse, RZ ;  /* 0x0000000044447210 */ /* 0x080fe40007fbe0ff */
[----:B------:R-:W-:Y:S02]  /*5cc0*/  IADD3 R69, P6, PT, R69, R0, RZ ;  /* 0x0000000045457210 */ /* 0x000fe40007fde0ff */
[-C--:B------:R-:W-:Y:S01]  /*5cd0*/  LEA.HI.X.SX32 R70, R88, R2.reuse, 0x1, P5 ;  /* 0x0000000258467211 */ /* 0x080fe200028f0eff */
[----:B0-----:R-:W-:Y:S01]  /*5ce0*/  VIADD R8, R108, 0xffffffef ;  /* 0xffffffef6c087836 */ /* 0x001fe20000000000 */
[----:B------:R-:W-:-:S03]  /*5cf0*/  LEA.HI.X.SX32 R71, R71, R2, 0x1, P6 ;  /* 0x0000000247477211 */ /* 0x000fc600030f0eff */
[----:B------:R-:W-:Y:S01]  /*5d00*/  @!P3 IMAD.MOV.U32 R9, RZ, RZ, R70 ;  /* 0x000000ffff09b224 */ /* 0x000fe200078e0046 */
[----:B------:R-:W-:Y:S01]  /*5d10*/  ISETP.GE.U32.AND P5, PT, R8, 0x7fffff70, PT ;  /* 0x7fffff700800780c */ /* 0x000fe20003fa6070 */
[----:B------:R-:W-:Y:S01]  /*5d20*/  @!P3 IMAD.MOV.U32 R8, RZ, RZ, R68 ;  /* 0x000000ffff08b224 */ /* 0x000fe200078e0044 */
[----:B------:R0:W-:Y:S04]  /*5d30*/  STL [R1+0x18], R10 ;  /* 0x0000180a01007387 */ /* 0x0001e80000100800 */
[----:B------:R2:W5:Y:S01]  /*5d40*/  @!P3 LDG.E.U16 R41, desc[UR30][R8.64] ;  /* 0x0000001e0829b981 */ /* 0x000562000c1e1500 */
[----:B0-----:R-:W-:Y:S02]  /*5d50*/  VIADD R10, R108, 0xffffffee ;  /* 0xffffffee6c0a7836 */ /* 0x001fe40000000000 */
[----:B--2---:R-:W-:-:S02]  /*5d60*/  @!P0 IMAD.MOV.U32 R8, RZ, RZ, R69 ;  /* 0x000000ffff088224 */ /* 0x004fc400078e0045 */
[----:B------:R-:W-:Y:S01]  /*5d70*/  @!P0 IMAD.MOV.U32 R9, RZ, RZ, R71 ;  /* 0x000000ffff098224 */ /* 0x000fe200078e0047 */
[----:B------:R-:W-:-:S04]  /*5d80*/  ISETP.GE.U32.AND P4, PT, R10, 0x7fffff6f, PT ;  /* 0x7fffff6f0a00780c */ /* 0x000fc80003f86070 */
[----:B------:R0:W5:Y:S01]  /*5d90*/  @!P0 LDG.E.U16 R40, desc[UR30][R8.64] ;  /* 0x0000001e08288981 */ /* 0x000162000c1e1500 */
[-C--:B------:R-:W-:Y:S02]  /*5da0*/  IADD3 R72, P0, PT, R72, R0.reuse, RZ ;  /* 0x0000000048487210 */ /* 0x080fe40007f1e0ff */
[----:B------:R-:W-:Y:S02]  /*5db0*/  IADD3 R73, P6, PT, R73, R0, RZ ;  /* 0x0000000049497210 */ /* 0x000fe40007fde0ff */
[----:B------:R-:W-:Y:S01]  /*5dc0*/  LEA.HI.X.SX32 R74, R89, R2, 0x1, P0 ;  /* 0x00000002594a7211 */ /* 0x000fe200000f0eff */
[----:B0-----:R-:W-:Y:S01]  /*5dd0*/  VIADD R8, R108, 0xfffffff1 ;  /* 0xfffffff16c087836 */ /* 0x001fe20000000000 */
[----:B------:R-:W-:-:S03]  /*5de0*/  PRMT R39, RZ, 0x7610, R39 ;  /* 0x00007610ff277816 */ /* 0x000fc60000000027 */
[----:B------:R-:W-:Y:S01]  /*5df0*/  @!P2 IMAD.MOV.U32 R9, RZ, RZ, R74 ;  /* 0x000000ffff09a224 */ /* 0x000fe200078e004a */
[----:B------:R-:W-:Y:S02]  /*5e00*/  LEA.HI.X.SX32 R75, R75, R2, 0x1, P6 ;  /* 0x000000024b4b7211 */ /* 0x000fe400030f0eff */
[----:B------:R-:W-:Y:S01]  /*5e10*/  ISETP.GE.U32.AND P0, PT, R8, 0x7fffff72, PT ;  /* 0x7fffff720800780c */ /* 0x000fe20003f06070 */
[----:B------:R-:W-:-:S05]  /*5e20*/  @!P2 IMAD.MOV.U32 R8, RZ, RZ, R72 ;  /* 0x000000ffff08a224 */ /* 0x000fca00078e0048 */
[----:B------:R0:W5:Y:S01]  /*5e30*/  @!P2 LDG.E.U16 R39, desc[UR30][R8.64] ;  /* 0x0000001e0827a981 */ /* 0x000162000c1e1500 */
[----:B------:R-:W-:Y:S02]  /*5e40*/  VIADD R10, R108, 0xfffffff0 ;  /* 0xfffffff06c0a7836 */ /* 0x000fe40000000000 */
[----:B0-----:R-:W-:Y:S02]  /*5e50*/  @!P4 IMAD.MOV.U32 R8, RZ, RZ, R73 ;  /* 0x000000ffff08c224 */ /* 0x001fe400078e0049 */
[----:B------:R-:W-:Y:S01]  /*5e60*/  @!P4 IMAD.MOV.U32 R9, RZ, RZ, R75 ;  /* 0x000000ffff09c224 */ /* 0x000fe200078e004b */
[----:B------:R-:W-:-:S04]  /*5e70*/  ISETP.GE.U32.AND P3, PT, R10, 0x7fffff71, PT ;  /* 0x7fffff710a00780c */ /* 0x000fc80003f66070 */
[----:B------:R0:W5:Y:S01]  /*5e80*/  @!P4 LDG.E.U16 R38, desc[UR30][R8.64] ;  /* 0x0000001e0826c981 */ /* 0x000162000c1e1500 */
[-C--:B------:R-:W-:Y:S02]  /*5e90*/  LEA R76, P4, R4, R0.reuse, 0x5 ;  /* 0x00000000044c7211 */ /* 0x080fe400078828ff */
        /* <DEDUP_REMOVED lines=22> */
[----:B------:R-:W-:Y:S01]  /*6000*/  @!P0 IMAD.MOV.U32 R8, RZ, RZ, R80 ;  /* 0x000000ffff088224 */ /* 0x000fe200078e0050 */
[----:B------:R-:W-:-:S04]  /*6010*/  PRMT R33, RZ, 0x7610, R33 ;  /* 0x00007610ff217816 */ /* 0x000fc80000000021 */
        /* <DEDUP_REMOVED lines=46> */
[----:B------:R-:W-:Y:S02]  /*6300*/  @!P2 IMAD.MOV.U32 R8, RZ, RZ, R92 ;  /* 0x000000ffff08a224 */ /* 0x000fe400078e005c */
[----:B------:R-:W-:Y:S01]  /*6310*/  VIADD R10, R108, 0xfffffffa ;  /* 0xfffffffa6c0a7836 */ /* 0x000fe20000000000 */
[----:B------:R-:W-:Y:S02]  /*6320*/  PRMT R27, RZ, 0x7610, R27 ;  /* 0x00007610ff1b7816 */ /* 0x000fe4000000001b */
[----:B------:R0:W5:Y:S01]  /*6330*/  @!P2 LDG.E.U16 R30, desc[UR30][R8.64] ;  /* 0x0000001e081ea981 */ /* 0x000162000c1e1500 */
[----:B------:R-:W-:-:S02]  /*6340*/  IADD3 R96, P6, PT, R96, R0, RZ ;  /* 0x0000000060607210 */ /* 0x000fc40007fde0ff */
[----:B------:R-:W-:Y:S02]  /*6350*/  ISETP.GE.U32.AND P3, PT, R10, 0x7fffff7b, PT ;  /* 0x7fffff7b0a00780c */ /* 0x000fe40003f66070 */
[----:B------:R-:W-:Y:S01]  /*6360*/  LEA.HI.X.SX32 R97, R102, R2, 0x1, P6 ;  /* 0x0000000266617211 */ /* 0x000fe200030f0eff */
[----:B0-----:R-:W-:Y:S02]  /*6370*/  @!P4 IMAD.MOV.U32 R8, RZ, RZ, R93 ;  /* 0x000000ffff08c224 */ /* 0x001fe400078e005d */
[----:B------:R-:W-:Y:S01]  /*6380*/  @!P4 IMAD.MOV.U32 R9, RZ, RZ, R95 ;  /* 0x000000ffff09c224 */ /* 0x000fe200078e005f */
[----:B------:R-:W-:-:S04]  /*6390*/  PRMT R28, RZ, 0x7610, R28 ;  /* 0x00007610ff1c7816 */ /* 0x000fc8000000001c */
[----:B------:R0:W5:Y:S01]  /*63a0*/  @!P4 LDG.E.U16 R27, desc[UR30][R8.64] ;  /* 0x0000001e081bc981 */ /* 0x000162000c1e1500 */
[-C--:B------:R-:W-:Y:S01]  /*63b0*/  IADD3 R98, P4, PT, R98, R0.reuse, RZ ;  /* 0x0000000062627210 */ /* 0x080fe20007f9e0ff */
[----:B-1----:R-:W-:Y:S01]  /*63c0*/  UIADD3 UR16, UPT, UPT, UR6, 0x7, URZ ;  /* 0x0000000706107890 */ /* 0x002fe2000fffe0ff */
[----:B------:R-:W-:Y:S02]  /*63d0*/  LEA R99, P2, R4, R0, 0x3 ;  /* 0x0000000004637211 */ /* 0x000fe400078418ff */
[-C--:B------:R-:W-:Y:S01]  /*63e0*/  LEA.HI.X.SX32 R100, R100, R2.reuse, 0x1, P4 ;  /* 0x0000000264647211 */ /* 0x080fe200020f0eff */
[----:B0-----:R-:W-:Y:S02]  /*63f0*/  @!P5 IMAD.MOV.U32 R8, RZ, RZ, R96 ;  /* 0x000000ffff08d224 */ /* 0x001fe400078e0060 */
[----:B------:R-:W-:Y:S01]  /*6400*/  @!P5 IMAD.MOV.U32 R9, RZ, RZ, R97 ;  /* 0x000000ffff09d224 */ /* 0x000fe200078e0061 */
[----:B------:R-:W-:Y:S02]  /*6410*/  PRMT R25, RZ, 0x7610, R25 ;  /* 0x00007610ff197816 */ /* 0x000fe40000000019 */
[----:B------:R-:W-:-:S02]  /*6420*/  LEA.HI.X.SX32 R101, R101, R2, 0x1, P2 ;  /* 0x0000000265657211 */ /* 0x000fc400010f0eff */
[----:B------:R0:W5:Y:S01]  /*6430*/  @!P5 LDG.E.U16 R28, desc[UR30][R8.64] ;  /* 0x0000001e081cd981 */ /* 0x000162000c1e1500 */
[----:B------:R-:W-:Y:S02]  /*6440*/  IABS R15, UR16 ;  /* 0x00000010000f7c13 */ /* 0x000fe40008000000 */
[----:B------:R-:W-:Y:S01]  /*6450*/  PRMT R26, RZ, 0x7610, R26 ;  /* 0x00007610ff1a7816 */ /* 0x000fe2000000001a */
[----:B0-----:R-:W-:Y:S02]  /*6460*/  @!P3 IMAD.MOV.U32 R8, RZ, RZ, R98 ;  /* 0x000000ffff08b224 */ /* 0x001fe400078e0062 */
[----:B------:R-:W-:Y:S02]  /*6470*/  @!P3 IMAD.MOV.U32 R9, RZ, RZ, R100 ;  /* 0x000000ffff09b224 */ /* 0x000fe400078e0064 */
[----:B------:R-:W-:-:S03]  /*6480*/  IMAD.HI.U32 R10, R7, R15, RZ ;  /* 0x0000000f070a7227 */ /* 0x000fc600078e00ff */
[----:B------:R0:W5:Y:S01]  /*6490*/  @!P3 LDG.E.U16 R25, desc[UR30][R8.64] ;  /* 0x0000001e0819b981 */ /* 0x000162000c1e1500 */
[----:B------:R-:W-:Y:S01]  /*64a0*/  IABS R13, UR18 ;  /* 0x00000012000d7c13 */ /* 0x000fe20008000000 */
[----:B0-----:R-:W-:Y:S02]  /*64b0*/  @!P0 IMAD.MOV.U32 R8, RZ, RZ, R99 ;  /* 0x000000ffff088224 */ /* 0x001fe400078e0063 */
[----:B------:R-:W-:Y:S01]  /*64c0*/  @!P0 IMAD.MOV.U32 R9, RZ, RZ, R101 ;  /* 0x000000ffff098224 */ /* 0x000fe200078e0065 */
[----:B------:R-:W-:-:S04]  /*64d0*/  UIADD3 UR17, UPT, UPT, UR6, 0x8, URZ ;  /* 0x0000000806117890 */ /* 0x000fc8000fffe0ff */
[----:B------:R0:W5:Y:S01]  /*64e0*/  @!P0 LDG.E.U16 R26, desc[UR30][R8.64] ;  /* 0x0000001e081a8981 */ /* 0x000162000c1e1500 */
[----:B------:R-:W-:Y:S01]  /*64f0*/  IABS R12, UR19 ;  /* 0x00000013000c7c13 */ /* 0x000fe20008000000 */
[----:B0-----:R-:W-:-:S04]  /*6500*/  IMAD.MOV R8, RZ, RZ, -R10 ;  /* 0x000000ffff087224 */ /* 0x001fc800078e0a0a */
[----:B------:R-:W-:Y:S02]  /*6510*/  IMAD R15, R6, R8, R15 ;  /* 0x00000008060f7224 */ /* 0x000fe400078e020f */
[----:B------:R-:W-:Y:S01]  /*6520*/  IMAD.HI.U32 R8, R7, R13, RZ ;  /* 0x0000000d07087227 */ /* 0x000fe200078e00ff */
[----:B------:R-:W-:-:S03]  /*6530*/  IABS R14, UR17 ;  /* 0x00000011000e7c13 */ /* 0x000fc60008000000 */
[----:B------:R-:W-:Y:S01]  /*6540*/  IMAD.MOV R8, RZ, RZ, -R8 ;  /* 0x000000ffff087224 */ /* 0x000fe200078e0a08 */
[----:B------:R-:W-:Y:S01]  /*6550*/  UIADD3 UR20, UPT, UPT, UR6, 0xb, URZ ;  /* 0x0000000b06147890 */ /* 0x000fe2000fffe0ff */
[----:B------:R-:W-:Y:S01]  /*6560*/  IMAD.HI.U32 R9, R7, R14, RZ ;  /* 0x0000000e07097227 */ /* 0x000fe200078e00ff */
[----:B------:R-:W-:-:S03]  /*6570*/  ISETP.GT.U32.AND P0, PT, R6, R22, PT ;  /* 0x000000160600720c */ /* 0x000fc60003f04070 */
[C---:B------:R-:W-:Y:S02]  /*6580*/  IMAD R13, R6.reuse, R8, R13 ;  /* 0x00000008060d7224 */ /* 0x040fe400078e020d */
[C---:B------:R-:W-:Y:S01]  /*6590*/  IMAD.HI.U32 R8, R7.reuse, R12, RZ ;  /* 0x0000000c07087227 */ /* 0x040fe200078e00ff */
[----:B------:R0:W-:Y:S01]  /*65a0*/  STL [R1+0x14], R11 ;  /* 0x0000140b01007387 */ /* 0x0001e20000100800 */
[----:B------:R-:W-:Y:S01]  /*65b0*/  UIADD3 UR21, UPT, UPT, UR6, 0xc, URZ ;  /* 0x0000000c06157890 */ /* 0x000fe2000fffe0ff */
[C---:B------:R-:W-:Y:S01]  /*65c0*/  ISETP.GT.U32.AND P2, PT, R6.reuse, R21, PT ;  /* 0x000000150600720c */ /* 0x040fe20003f44070 */
[----:B------:R-:W-:Y:S02]  /*65d0*/  IMAD.MOV R9, RZ, RZ, -R9 ;  /* 0x000000ffff097224 */ /* 0x000fe400078e0a09 */
[----:B------:R-:W-:Y:S01]  /*65e0*/  IMAD.MOV R8, RZ, RZ, -R8 ;  /* 0x000000ffff087224 */ /* 0x000fe200078e0a08 */
[C---:B------:R-:W-:Y:S02]  /*65f0*/  ISETP.GT.U32.AND P4, PT, R6.reuse, R19, PT ;  /* 0x000000130600720c */ /* 0x040fe40003f84070 */
[----:B0-----:R-:W-:Y:S01]  /*6600*/  IABS R11, UR20 ;  /* 0x00000014000b7c13 */ /* 0x001fe20008000000 */
[C---:B------:R-:W-:Y:S01]  /*6610*/  IMAD R14, R6.reuse, R9, R14 ;  /* 0x00000009060e7224 */ /* 0x040fe200078e020e */
[----:B------:R-:W-:Y:S01]  /*6620*/  IABS R9, UR28 ;  /* 0x0000001c00097c13 */ /* 0x000fe20008000000 */
[C---:B------:R-:W-:Y:S01]  /*6630*/  IMAD R12, R6.reuse, R8, R12 ;  /* 0x00000008060c7224 */ /* 0x040fe200078e020c */
[----:B------:R-:W-:Y:S01]  /*6640*/  IABS R10, UR21 ;  /* 0x00000015000a7c13 */ /* 0x000fe20008000000 */
[----:B------:R-:W-:Y:S01]  /*6650*/  IMAD.HI.U32 R8, R7, R11, RZ ;  /* 0x0000000b07087227 */ /* 0x000fe200078e00ff */
[----:B------:R-:W-:-:S02]  /*6660*/  ISETP.GT.U32.AND P3, PT, R6, R20, PT ;  /* 0x000000140600720c */ /* 0x000fc40003f64070 */
[----:B------:R-:W-:Y:S01]  /*6670*/  ISETP.GT.U32.AND P5, PT, R6, R18, PT ;  /* 0x000000120600720c */ /* 0x000fe20003fa4070 */
[----:B------:R-:W-:Y:S02]  /*6680*/  IMAD.MOV R8, RZ, RZ, -R8 ;  /* 0x000000ffff087224 */ /* 0x000fe400078e0a08 */
[----:B------:R-:W-:Y:S01]  /*6690*/  @!P0 IMAD.IADD R22, R22, 0x1, -R6 ;  /* 0x0000000116168824 */ /* 0x000fe200078e0a06 */
[----:B------:R-:W-:Y:S01]  /*66a0*/  ISETP.GT.U32.AND P0, PT, R6, R17, PT ;  /* 0x000000110600720c */ /* 0x000fe20003f04070 */
[----:B------:R-:W-:-:S04]  /*66b0*/  IMAD.HI.U32 R24, R7, R9, RZ ;  /* 0x0000000907187227 */ /* 0x000fc800078e00ff */
[----:B------:R-:W-:-:S04]  /*66c0*/  IMAD.HI.U32 R23, R7, R10, RZ ;  /* 0x0000000a07177227 */ /* 0x000fc800078e00ff */
[C---:B------:R-:W-:Y:S01]  /*66d0*/  IMAD R11, R6.reuse, R8, R11 ;  /* 0x00000008060b7224 */ /* 0x040fe200078e020b */
[----:B------:R-:W-:Y:S01]  /*66e0*/  IABS R8, UR29 ;  /* 0x0000001d00087c13 */ /* 0x000fe20008000000 */
[----:B------:R-:W-:Y:S01]  /*66f0*/  @!P2 IMAD.IADD R21, R21, 0x1, -R6 ;  /* 0x000000011515a824 */ /* 0x000fe200078e0a06 */
[C---:B------:R-:W-:Y:S01]  /*6700*/  ISETP.GT.U32.AND P2, PT, R6.reuse, R16, PT ;  /* 0x000000100600720c */ /* 0x040fe20003f44070 */
[----:B------:R-:W-:Y:S02]  /*6710*/  IMAD.MOV R24, RZ, RZ, -R24 ;  /* 0x000000ffff187224 */ /* 0x000fe400078e0a18 */
[----:B------:R-:W-:Y:S02]  /*6720*/  IMAD.MOV R23, RZ, RZ, -R23 ;  /* 0x000000ffff177224 */ /* 0x000fe400078e0a17 */
[----:B------:R-:W-:Y:S01]  /*6730*/  @!P4 IMAD.IADD R19, R19, 0x1, -R6 ;  /* 0x000000011313c824 */ /* 0x000fe200078e0a06 */
[C---:B------:R-:W-:Y:S01]  /*6740*/  ISETP.GT.U32.AND P4, PT, R6.reuse, R14, PT ;  /* 0x0000000e0600720c */ /* 0x040fe20003f84070 */
[----:B------:R-:W-:-:S02]  /*6750*/  IMAD R9, R6, R24, R9 ;  /* 0x0000001806097224 */ /* 0x000fc400078e0209 */
[----:B------:R-:W-:Y:S01]  /*6760*/  IMAD R10, R6, R23, R10 ;  /* 0x00000017060a7224 */ /* 0x000fe200078e020a */
[----:B------:R-:W-:Y:S01]  /*6770*/  IABS R23, UR58 ;  /* 0x0000003a00177c13 */ /* 0x000fe20008000000 */
[----:B------:R-:W-:-:S04]  /*6780*/  IMAD.HI.U32 R24, R7, R8, RZ ;  /* 0x0000000807187227 */ /* 0x000fc800078e00ff */
[----:B------:R-:W-:Y:S02]  /*6790*/  IMAD.MOV R24, RZ, RZ, -R24 ;  /* 0x000000ffff187224 */ /* 0x000fe400078e0a18 */
[--C-:B------:R-:W-:Y:S01]  /*67a0*/  @!P3 IMAD.IADD R20, R20, 0x1, -R6.reuse ;  /* 0x000000011414b824 */ /* 0x100fe200078e0a06 */
[----:B------:R-:W-:Y:S01]  /*67b0*/  ISETP.GT.U32.AND P3, PT, R6, R15, PT ;  /* 0x0000000f0600720c */ /* 0x000fe20003f64070 */
[--C-:B------:R-:W-:Y:S01]  /*67c0*/  @!P5 IMAD.IADD R18, R18, 0x1, -R6.reuse ;  /* 0x000000011212d824 */ /* 0x100fe200078e0a06 */
[C---:B------:R-:W-:Y:S01]  /*67d0*/  ISETP.GT.U32.AND P5, PT, R6.reuse, R13, PT ;  /* 0x0000000d0600720c */ /* 0x040fe20003fa4070 */
[----:B------:R-:W-:Y:S01]  /*67e0*/  @!P0 IMAD.IADD R17, R17, 0x1, -R6 ;  /* 0x0000000111118824 */ /* 0x000fe200078e0a06 */
[----:B------:R-:W-:Y:S01]  /*67f0*/  ISETP.GT.U32.AND P0, PT, R6, R12, PT ;  /* 0x0000000c0600720c */ /* 0x000fe20003f04070 */
[----:B------:R-:W-:-:S04]  /*6800*/  IMAD.HI.U32 R7, R7, R23, RZ ;  /* 0x0000001707077227 */ /* 0x000fc800078e00ff */
[----:B------:R-:W-:Y:S02]  /*6810*/  IMAD R8, R6, R24, R8 ;  /* 0x0000001806087224 */ /* 0x000fe400078e0208 */
[--C-:B------:R-:W-:Y:S01]  /*6820*/  @!P2 IMAD.IADD R16, R16, 0x1, -R6.reuse ;  /* 0x000000011010a824 */ /* 0x100fe200078e0a06 */
[----:B------:R-:W-:Y:S01]  /*6830*/  ISETP.GT.U32.AND P2, PT, R6, R11, PT ;  /* 0x0000000b0600720c */ /* 0x000fe20003f44070 */
[----:B------:R-:W-:Y:S02]  /*6840*/  IMAD.MOV R7, RZ, RZ, -R7 ;  /* 0x000000ffff077224 */ /* 0x000fe400078e0a07 */
[--C-:B------:R-:W-:Y:S01]  /*6850*/  @!P4 IMAD.IADD R14, R14, 0x1, -R6.reuse ;  /* 0x000000010e0ec824 */ /* 0x100fe200078e0a06 */
[C---:B------:R-:W-:Y:S01]  /*6860*/  ISETP.GT.U32.AND P4, PT, R6.reuse, R8, PT ;  /* 0x000000080600720c */ /* 0x040fe20003f84070 */
[C---:B------:R-:W-:Y:S01]  /*6870*/  IMAD R7, R6.reuse, R7, R23 ;  /* 0x0000000706077224 */ /* 0x040fe200078e0217 */
[C---:B------:R-:W-:Y:S01]  /*6880*/  ISETP.GT.U32.AND P6, PT, R6.reuse, R9, PT ;  /* 0x000000090600720c */ /* 0x040fe20003fc4070 */
[--C-:B------:R-:W-:Y:S01]  /*6890*/  @!P3 IMAD.IADD R15, R15, 0x1, -R6.reuse ;  /* 0x000000010f0fb824 */ /* 0x100fe200078e0a06 */
[C---:B------:R-:W-:Y:S01]  /*68a0*/  ISETP.GT.U32.AND P3, PT, R6.reuse, R10, PT ;  /* 0x0000000a0600720c */ /* 0x040fe20003f64070 */
[--C-:B------:R-:W-:Y:S01]  /*68b0*/  @!P5 IMAD.IADD R13, R13, 0x1, -R6.reuse ;  /* 0x000000010d0dd824 */ /* 0x100fe200078e0a06 */
[----:B------:R-:W-:Y:S01]  /*68c0*/  ISETP.GT.U32.AND P5, PT, R6, R7, PT ;  /* 0x000000070600720c */ /* 0x000fe20003fa4070 */
[----:B------:R-:W-:Y:S01]  /*68d0*/  @!P0 IMAD.IADD R12, R12, 0x1, -R6 ;  /* 0x000000010c0c8824 */ /* 0x000fe200078e0a06 */
[----:B------:R-:W-:Y:S01]  /*68e0*/  ISETP.GT.U32.AND P0, PT, R6, R22, PT ;  /* 0x000000160600720c */ /* 0x000fe20003f04070 */
[----:B------:R-:W-:-:S02]  /*68f0*/  VIADD R23, R108, 0xfffffffc ;  /* 0xfffffffc6c177836 */ /* 0x000fc40000000000 */
[----:B------:R-:W-:-:S03]  /*6900*/  @!P2 IMAD.IADD R11, R11, 0x1, -R6 ;  /* 0x000000010b0ba824 */ /* 0x000fc600078e0a06 */
[----:B------:R-:W-:Y:S01]  /*6910*/  ISETP.GE.U32.AND P2, PT, R23, 0x7fffff7d, PT ;  /* 0x7fffff7d1700780c */ /* 0x000fe20003f46070 */
[--C-:B------:R-:W-:Y:S01]  /*6920*/  @!P4 IMAD.IADD R8, R8, 0x1, -R6.reuse ;  /* 0x000000010808c824 */ /* 0x100fe200078e0a06 */
[----:B------:R-:W-:Y:S01]  /*6930*/  IADD3 R102, P4, PT, R102, R0, RZ ;  /* 0x0000000066667210 */ /* 0x000fe20007f9e0ff */
[--C-:B------:R-:W-:Y:S02]  /*6940*/  @!P6 IMAD.IADD R9, R9, 0x1, -R6.reuse ;  /* 0x000000010909e824 */ /* 0x100fe400078e0a06 */
[--C-:B------:R-:W-:Y:S01]  /*6950*/  @!P3 IMAD.IADD R10, R10, 0x1, -R6.reuse ;  /* 0x000000010a0ab824 */ /* 0x100fe200078e0a06 */
[----:B------:R-:W-:Y:S01]  /*6960*/  LEA.HI.X.SX32 R103, R103, R2, 0x1, P4 ;  /* 0x0000000267677211 */ /* 0x000fe200020f0eff */
[--C-:B------:R-:W-:Y:S01]  /*6970*/  @!P5 IMAD.IADD R7, R7, 0x1, -R6.reuse ;  /* 0x000000010707d824 */ /* 0x100fe200078e0a06 */
[----:B------:R-:W-:Y:S01]  /*6980*/  ISETP.GT.U32.AND P3, PT, R6, R9, PT ;  /* 0x000000090600720c */ /* 0x000fe20003f64070 */
[----:B------:R-:W-:Y:S01]  /*6990*/  @!P0 IMAD.IADD R22, R22, 0x1, -R6 ;  /* 0x0000000116168824 */ /* 0x000fe200078e0a06 */
[----:B------:R-:W-:-:S02]  /*69a0*/  ISETP.GT.U32.AND P0, PT, R6, R20, PT ;  /* 0x000000140600720c */ /* 0x000fc40003f04070 */
[C---:B------:R-:W-:Y:S02]  /*69b0*/  ISETP.GT.U32.AND P5, PT, R6.reuse, R19, PT ;  /* 0x000000130600720c */ /* 0x040fe40003fa4070 */
[----:B------:R-:W-:Y:S01]  /*69c0*/  ISETP.GT.U32.AND P4, PT, R6, R18, PT ;  /* 0x000000120600720c */ /* 0x000fe20003f84070 */
[----:B------:R-:W-:Y:S01]  /*69d0*/  @!P2 IMAD.MOV.U32 R42, RZ, RZ, R102 ;  /* 0x000000ffff2aa224 */ /* 0x000fe200078e0066 */
[----:B------:R-:W-:Y:S01]  /*69e0*/  PRMT R23, RZ, 0x7610, R23 ;  /* 0x00007610ff177816 */ /* 0x000fe20000000017 */
[----:B------:R-:W-:-:S05]  /*69f0*/  @!P2 IMAD.MOV.U32 R43, RZ, RZ, R103 ;  /* 0x000000ffff2ba224 */ /* 0x000fca00078e0067 */
[----:B------:R0:W5:Y:S01]  /*6a00*/  @!P2 LDG.E.U16 R23, desc[UR30][R42.64] ;  /* 0x0000001e2a17a981 */ /* 0x000162000c1e1500 */
[C---:B------:R-:W-:Y:S01]  /*6a10*/  ISETP.GT.U32.AND P2, PT, R6.reuse, R17, PT ;  /* 0x000000110600720c */ /* 0x040fe20003f44070 */
[--C-:B------:R-:W-:Y:S01]  /*6a20*/  @!P3 IMAD.IADD R9, R9, 0x1, -R6.reuse ;  /* 0x000000010909b824 */ /* 0x100fe200078e0a06 */
[----:B------:R-:W-:Y:S01]  /*6a30*/  ISETP.GT.U32.AND P6, PT, R6, R21, PT ;  /* 0x000000150600720c */ /* 0x000fe20003fc4070 */
[--C-:B------:R-:W-:Y:S01]  /*6a40*/  @!P0 IMAD.IADD R20, R20, 0x1, -R6.reuse ;  /* 0x0000000114148824 */ /* 0x100fe200078e0a06 */
[C---:B------:R-:W-:Y:S01]  /*6a50*/  ISETP.GT.U32.AND P3, PT, R6.reuse, R16, PT ;  /* 0x000000100600720c */ /* 0x040fe20003f64070 */
[--C-:B------:R-:W-:Y:S01]  /*6a60*/  @!P5 IMAD.IADD R19, R19, 0x1, -R6.reuse ;  /* 0x000000011313d824 */ /* 0x100fe200078e0a06 */
[----:B------:R-:W-:Y:S01]  /*6a70*/  ISETP.GT.U32.AND P0, PT, R6, R15, PT ;  /* 0x0000000f0600720c */ /* 0x000fe20003f04070 */
[----:B------:R-:W-:Y:S01]  /*6a80*/  @!P4 IMAD.IADD R18, R18, 0x1, -R6 ;  /* 0x000000011212c824 */ /* 0x000fe200078e0a06 */
[C---:B------:R-:W-:Y:S02]  /*6a90*/  ISETP.GT.U32.AND P5, PT, R6.reuse, R14, PT ;  /* 0x0000000e0600720c */ /* 0x040fe40003fa4070 */
[----:B------:R-:W-:Y:S01]  /*6aa0*/  ISETP.GT.U32.AND P4, PT, R6, R13, PT ;  /* 0x0000000d0600720c */ /* 0x000fe20003f84070 */
[----:B------:R-:W-:-:S02]  /*6ab0*/  VIADD R24, R108, 0xfffffffd ;  /* 0xfffffffd6c187836 */ /* 0x000fc40000000000 */
[----:B------:R-:W-:-:S03]  /*6ac0*/  @!P2 IMAD.IADD R17, R17, 0x1, -R6 ;  /* 0x000000011111a824 */ /* 0x000fc600078e0a06 */
[----:B------:R-:W-:Y:S01]  /*6ad0*/  ISETP.GE.U32.AND P2, PT, R24, 0x7fffff7e, PT ;  /* 0x7fffff7e1800780c */ /* 0x000fe20003f46070 */
[--C-:B------:R-:W-:Y:S01]  /*6ae0*/  @!P6 IMAD.IADD R21, R21, 0x1, -R6.reuse ;  /* 0x000000011515e824 */ /* 0x100fe200078e0a06 */
[C---:B------:R-:W-:Y:S01]  /*6af0*/  LEA R104, P6, R4.reuse, R0, 0x2 ;  /* 0x0000000004687211 */ /* 0x040fe200078c10ff */
[----:B------:R-:W-:Y:S02]  /*6b00*/  IMAD.SHL.U32 R106, R4, 0x2, RZ ;  /* 0x00000002046a7824 */ /* 0x000fe400078e00ff */
[--C-:B------:R-:W-:Y:S01]  /*6b10*/  @!P3 IMAD.IADD R16, R16, 0x1, -R6.reuse ;  /* 0x000000011010b824 */ /* 0x100fe200078e0a06 */
[C---:B------:R-:W-:Y:S01]  /*6b20*/  ISETP.GT.U32.AND P3, PT, R6.reuse, R12, PT ;  /* 0x0000000c0600720c */ /* 0x040fe20003f64070 */
[--C-:B------:R-:W-:Y:S01]  /*6b30*/  @!P0 IMAD.IADD R15, R15, 0x1, -R6.reuse ;  /* 0x000000010f0f8824 */ /* 0x100fe200078e0a06 */
[----:B------:R-:W-:Y:S01]  /*6b40*/  ISETP.GT.U32.AND P0, PT, R6, R11, PT ;  /* 0x0000000b0600720c */ /* 0x000fe20003f04070 */
[--C-:B------:R-:W-:Y:S01]  /*6b50*/  @!P5 IMAD.IADD R14, R14, 0x1, -R6.reuse ;  /* 0x000000010e0ed824 */ /* 0x100fe200078e0a06 */
[C---:B------:R-:W-:Y:S01]  /*6b60*/  ISETP.GT.U32.AND P5, PT, R6.reuse, R8, PT ;  /* 0x000000080600720c */ /* 0x040fe20003fa4070 */
[----:B------:R-:W-:Y:S01]  /*6b70*/  @!P4 IMAD.IADD R13, R13, 0x1, -R6 ;  /* 0x000000010d0dc824 */ /* 0x000fe200078e0a06 */
[----:B------:R-:W-:-:S02]  /*6b80*/  ISETP.GT.U32.AND P4, PT, R6, R10, PT ;  /* 0x0000000a0600720c */ /* 0x000fc40003f84070 */
[----:B------:R-:W-:Y:S01]  /*6b90*/  LEA.HI.X.SX32 R105, R106, R2, 0x1, P6 ;  /* 0x000000026a697211 */ /* 0x000fe200030f0eff */
[----:B0-----:R-:W-:Y:S01]  /*6ba0*/  @!P2 IMAD.MOV.U32 R42, RZ, RZ, R104 ;  /* 0x000000ffff2aa224 */ /* 0x001fe200078e0068 */
[----:B------:R-:W-:-:S03]  /*6bb0*/  PRMT R24, RZ, 0x7610, R24 ;  /* 0x00007610ff187816 */ /* 0x000fc60000000018 */
[----:B------:R-:W-:Y:S02]  /*6bc0*/  @!P2 IMAD.MOV.U32 R43, RZ, RZ, R105 ;  /* 0x000000ffff2ba224 */ /* 0x000fe400078e0069 */
[--C-:B------:R-:W-:Y:S01]  /*6bd0*/  @!P3 IMAD.IADD R12, R12, 0x1, -R6.reuse ;  /* 0x000000010c0cb824 */ /* 0x100fe200078e0a06 */
[----:B------:R-:W-:Y:S01]  /*6be0*/  ISETP.LE.AND P3, PT, RZ, UR11, PT ;  /* 0x0000000bff007c0c */ /* 0x000fe2000bf63270 */
[--C-:B------:R-:W-:Y:S01]  /*6bf0*/  @!P0 IMAD.IADD R11, R11, 0x1, -R6.reuse ;  /* 0x000000010b0b8824 */ /* 0x100fe200078e0a06 */
[----:B------:R-:W5:Y:S01]  /*6c00*/  @!P2 LDG.E.U16 R24, desc[UR30][R42.64] ;  /* 0x0000001e2a18a981 */ /* 0x000f62000c1e1500 */
[--C-:B------:R-:W-:Y:S01]  /*6c10*/  @!P4 IMAD.IADD R10, R10, 0x1, -R6.reuse ;  /* 0x000000010a0ac824 */ /* 0x100fe200078e0a06 */
[----:B------:R-:W-:Y:S01]  /*6c20*/  ISETP.LE.AND P4, PT, RZ, UR6, PT ;  /* 0x00000006ff007c0c */ /* 0x000fe2000bf83270 */
[----:B------:R-:W-:Y:S01]  /*6c30*/  @!P5 IMAD.IADD R8, R8, 0x1, -R6 ;  /* 0x000000010808d824 */ /* 0x000fe200078e0a06 */
[----:B------:R-:W-:Y:S02]  /*6c40*/  ISETP.LE.AND P0, PT, RZ, UR9, PT ;  /* 0x00000009ff007c0c */ /* 0x000fe4000bf03270 */
[----:B------:R-:W-:-:S02]  /*6c50*/  ISETP.LE.AND P2, PT, RZ, UR10, PT ;  /* 0x0000000aff007c0c */ /* 0x000fc4000bf43270 */
[----:B------:R-:W-:Y:S02]  /*6c60*/  ISETP.LE.AND P5, PT, RZ, UR12, PT ;  /* 0x0000000cff007c0c */ /* 0x000fe4000bfa3270 */
[----:B------:R-:W-:Y:S01]  /*6c70*/  ISETP.GT.U32.AND P6, PT, R6, R7, PT ;  /* 0x000000070600720c */ /* 0x000fe20003fc4070 */
[----:B------:R-:W-:Y:S01]  /*6c80*/  @!P3 IMAD.MOV R18, RZ, RZ, -R18 ;  /* 0x000000ffff12b224 */ /* 0x000fe200078e0a12 */
[----:B------:R-:W-:-:S03]  /*6c90*/  ISETP.LE.AND P3, PT, RZ, UR18, PT ;  /* 0x00000012ff007c0c */ /* 0x000fc6000bf63270 */
[----:B------:R-:W-:Y:S01]  /*6ca0*/  @!P4 IMAD.MOV R22, RZ, RZ, -R22 ;  /* 0x000000ffff16c224 */ /* 0x000fe200078e0a16 */
[----:B------:R-:W-:Y:S01]  /*6cb0*/  ISETP.LE.AND P4, PT, RZ, UR14, PT ;  /* 0x0000000eff007c0c */ /* 0x000fe2000bf83270 */
[----:B------:R-:W-:Y:S01]  /*6cc0*/  @!P0 IMAD.MOV R20, RZ, RZ, -R20 ;  /* 0x000000ffff148224 */ /* 0x000fe200078e0a14 */
[----:B------:R-:W-:Y:S01]  /*6cd0*/  ISETP.LE.AND P0, PT, RZ, UR16, PT ;  /* 0x00000010ff007c0c */ /* 0x000fe2000bf03270 */
[----:B------:R-:W-:Y:S01]  /*6ce0*/  @!P2 IMAD.MOV R19, RZ, RZ, -R19 ;  /* 0x000000ffff13a224 */ /* 0x000fe200078e0a13 */
[----:B------:R-:W-:Y:S01]  /*6cf0*/  ISETP.LE.AND P2, PT, RZ, UR17, PT ;  /* 0x00000011ff007c0c */ /* 0x000fe2000bf43270 */
[----:B------:R-:W-:Y:S01]  /*6d00*/  @!P5 IMAD.MOV R17, RZ, RZ, -R17 ;  /* 0x000000ffff11d224 */ /* 0x000fe200078e0a11 */
[----:B------:R-:W-:Y:S01]  /*6d10*/  ISETP.LE.AND P5, PT, RZ, UR19, PT ;  /* 0x00000013ff007c0c */ /* 0x000fe2000bfa3270 */
[----:B------:R-:W-:Y:S01]  /*6d20*/  @!P6 IMAD.IADD R7, R7, 0x1, -R6 ;  /* 0x000000010707e824 */ /* 0x000fe200078e0a06 */
[----:B------:R-:W-:Y:S01]  /*6d30*/  ISETP.LE.AND P6, PT, RZ, UR8, PT ;  /* 0x00000008ff007c0c */ /* 0x000fe2000bfc3270 */
        /* <DEDUP_REMOVED lines=10> */
[----:B------:R-:W-:Y:S01]  /*6de0*/  @!P6 IMAD.MOV R21, RZ, RZ, -R21 ;  /* 0x000000ffff15e224 */ /* 0x000fe200078e0a15 */
[----:B------:R-:W-:Y:S01]  /*6df0*/  LOP3.LUT R6, RZ, UR25, RZ, 0x33, !PT ;  /* 0x00000019ff067c12 */ /* 0x000fe2000f8e33ff */
[----:B------:R-:W-:-:S04]  /*6e00*/  @!P3 IMAD.MOV R9, RZ, RZ, -R9 ;  /* 0x000000ffff09b224 */ /* 0x000fc800078e0a09 */
[----:B------:R-:W-:Y:S01]  /*6e10*/  @!P4 IMAD.MOV R11, RZ, RZ, -R11 ;  /* 0x000000ffff0bc224 */ /* 0x000fe200078e0a0b */
[----:B------:R-:W-:Y:S01]  /*6e20*/  ISETP.NE.AND P4, PT, RZ, UR25, PT ;  /* 0x00000019ff007c0c */ /* 0x000fe2000bf85270 */
[----:B------:R-:W-:Y:S01]  /*6e30*/  @!P0 IMAD.MOV R10, RZ, RZ, -R10 ;  /* 0x000000ffff0a8224 */ /* 0x000fe200078e0a0a */
[----:B------:R-:W0:Y:S01]  /*6e40*/  LDCU UR25, c[0x0][0x3b0] ;  /* 0x00007600ff1977ac */ /* 0x000e220008000800 */
[----:B------:R-:W-:Y:S02]  /*6e50*/  @!P2 IMAD.MOV R8, RZ, RZ, -R8 ;  /* 0x000000ffff08a224 */ /* 0x000fe400078e0a08 */
[----:B------:R-:W-:Y:S01]  /*6e60*/  @!P5 IMAD.MOV R7, RZ, RZ, -R7 ;  /* 0x000000ffff07d224 */ /* 0x000fe200078e0a07 */
[C---:B------:R-:W-:Y:S02]  /*6e70*/  SEL R226, R6.reuse, R22, !P4 ;  /* 0x0000001606e27207 */ /* 0x040fe40006000000 */
[C---:B------:R-:W-:Y:S02]  /*6e80*/  SEL R21, R6.reuse, R21, !P4 ;  /* 0x0000001506157207 */ /* 0x040fe40006000000 */
[----:B------:R-:W-:-:S02]  /*6e90*/  SEL R20, R6, R20, !P4 ;  /* 0x0000001406147207 */ /* 0x000fc40006000000 */
[C---:B------:R-:W-:Y:S02]  /*6ea0*/  SEL R19, R6.reuse, R19, !P4 ;  /* 0x0000001306137207 */ /* 0x040fe40006000000 */
[C---:B------:R-:W-:Y:S02]  /*6eb0*/  SEL R18, R6.reuse, R18, !P4 ;  /* 0x0000001206127207 */ /* 0x040fe40006000000 */
[C---:B------:R-:W-:Y:S02]  /*6ec0*/  SEL R17, R6.reuse, R17, !P4 ;  /* 0x0000001106117207 */ /* 0x040fe40006000000 */
        /* <DEDUP_REMOVED lines=9> */
[----:B------:R-:W-:Y:S01]  /*6f60*/  SEL R9, R6, R9, !P4 ;  /* 0x0000000906097207 */ /* 0x000fe20006000000 */
[----:B------:R-:W-:Y:S02]  /*6f70*/  IMAD R6, R107, R5, RZ ;  /* 0x000000056b067224 */ /* 0x000fe400078e02ff */
[----:B------:R-:W-:Y:S02]  /*6f80*/  VIADD R5, R108, 0xfffffffe ;  /* 0xfffffffe6c057836 */ /* 0x000fe40000000000 */
[----:B------:R-:W-:-:S03]  /*6f90*/  IMAD R226, R226, UR24, RZ ;  /* 0x00000018e2e27c24 */ /* 0x000fc6000f8e02ff */
[----:B------:R-:W-:Y:S01]  /*6fa0*/  ISETP.GE.U32.AND P0, PT, R5, 0x7fffff7f, PT ;  /* 0x7fffff7f0500780c */ /* 0x000fe20003f06070 */
[----:B------:R-:W-:Y:S01]  /*6fb0*/  IMAD R21, R21, UR24, RZ ;  /* 0x0000001815157c24 */ /* 0x000fe2000f8e02ff */
[----:B------:R-:W-:Y:S01]  /*6fc0*/  LEA R5, P2, R6, UR22, 0x1 ;  /* 0x0000001606057c11 */ /* 0x000fe2000f8408ff */
[----:B------:R-:W-:Y:S01]  /*6fd0*/  IMAD R20, R20, UR24, RZ ;  /* 0x0000001814147c24 */ /* 0x000fe2000f8e02ff */
[----:B------:R-:W1:Y:S01]  /*6fe0*/  LDCU UR22, c[0x0][0x3b0] ;  /* 0x00007600ff1677ac */ /* 0x000e620008000800 */
[----:B------:R-:W-:Y:S01]  /*6ff0*/  IMAD R19, R19, UR24, RZ ;  /* 0x0000001813137c24 */ /* 0x000fe2000f8e02ff */
[----:B------:R-:W-:Y:S01]  /*7000*/  LEA.HI.X.SX32 R6, R6, UR23, 0x1, P2 ;  /* 0x0000001706067c11 */ /* 0x000fe200090f0eff */
[----:B------:R-:W-:Y:S01]  /*7010*/  IMAD R18, R18, UR24, RZ ;  /* 0x0000001812127c24 */ /* 0x000fe2000f8e02ff */
[-C--:B------:R-:W-:Y:S01]  /*7020*/  LEA R227, P2, R226, R5.reuse, 0x1 ;  /* 0x00000005e2e37211 */ /* 0x080fe200078408ff */
[----:B------:R-:W-:Y:S01]  /*7030*/  IMAD R17, R17, UR24, RZ ;  /* 0x0000001811117c24 */ /* 0x000fe2000f8e02ff */
[----:B------:R-:W-:-:S02]  /*7040*/  LEA R229, P3, R21, R5, 0x1 ;  /* 0x0000000515e57211 */ /* 0x000fc400078608ff */
[-C--:B------:R-:W-:Y:S01]  /*7050*/  LEA R231, P4, R20, R5.reuse, 0x1 ;  /* 0x0000000514e77211 */ /* 0x080fe200078808ff */
[----:B------:R-:W-:Y:S01]  /*7060*/  IMAD R16, R16, UR24, RZ ;  /* 0x0000001810107c24 */ /* 0x000fe2000f8e02ff */
[-C--:B------:R-:W-:Y:S01]  /*7070*/  LEA.HI.X.SX32 R226, R226, R6.reuse, 0x1, P2 ;  /* 0x00000006e2e27211 */ /* 0x080fe200010f0eff */
[----:B------:R-:W-:Y:S01]  /*7080*/  IMAD R15, R15, UR24, RZ ;  /* 0x000000180f0f7c24 */ /* 0x000fe2000f8e02ff */
[-C--:B------:R-:W-:Y:S02]  /*7090*/  LEA.HI.X.SX32 R228, R21, R6.reuse, 0x1, P3 ;  /* 0x0000000615e47211 */ /* 0x080fe400018f0eff */
[-C--:B------:R-:W-:Y:S01]  /*70a0*/  LEA R233, P2, R19, R5.reuse, 0x1 ;  /* 0x0000000513e97211 */ /* 0x080fe200078408ff */
[----:B------:R-:W-:Y:S01]  /*70b0*/  IMAD R14, R14, UR24, RZ ;  /* 0x000000180e0e7c24 */ /* 0x000fe2000f8e02ff */
[----:B------:R-:W-:Y:S02]  /*70c0*/  LEA.HI.X.SX32 R230, R20, R6, 0x1, P4 ;  /* 0x0000000614e67211 */ /* 0x000fe400020f0eff */
        /* <DEDUP_REMOVED lines=16> */
[----:B0-----:R-:W-:Y:S01]  /*71d0*/  IMAD R7, R7, UR25, RZ ;  /* 0x0000001907077c24 */ /* 0x001fe2000f8e02ff */
[----:B------:R-:W-:Y:S02]  /*71e0*/  LEA.HI.X.SX32 R242, R14, R6, 0x1, P4 ;  /* 0x000000060ef27211 */ /* 0x000fe400020f0eff */
[-C--:B------:R-:W-:Y:S01]  /*71f0*/  LEA R247, P3, R12, R5.reuse, 0x1 ;  /* 0x000000050cf77211 */ /* 0x080fe200078608ff */
[----:B-1----:R-:W-:Y:S01]  /*7200*/  IMAD R9, R9, UR22, RZ ;  /* 0x0000001609097c24 */ /* 0x002fe2000f8e02ff */
[----:B------:R-:W-:-:S02]  /*7210*/  LEA R249, P4, R11, R5, 0x1 ;  /* 0x000000050bf97211 */ /* 0x000fc400078808ff */
[-C--:B------:R-:W-:Y:S02]  /*7220*/  LEA.HI.X.SX32 R244, R13, R6.reuse, 0x1, P2 ;  /* 0x000000060df47211 */ /* 0x080fe400010f0eff */
[-C--:B------:R-:W-:Y:S02]  /*7230*/  LEA.HI.X.SX32 R246, R12, R6.reuse, 0x1, P3 ;  /* 0x000000060cf67211 */ /* 0x080fe400018f0eff */
[-C--:B------:R-:W-:Y:S02]  /*7240*/  LEA R251, P2, R10, R5.reuse, 0x1 ;  /* 0x000000050afb7211 */ /* 0x080fe400078408ff */
[----:B------:R-:W-:Y:S02]  /*7250*/  LEA.HI.X.SX32 R248, R11, R6, 0x1, P4 ;  /* 0x000000060bf87211 */ /* 0x000fe400020f0eff */
[-C--:B------:R-:W-:Y:S02]  /*7260*/  LEA R12, P3, R8, R5.reuse, 0x1 ;  /* 0x00000005080c7211 */ /* 0x080fe400078608ff */
[----:B------:R-:W-:-:S02]  /*7270*/  LEA R11, P4, R7, R5, 0x1 ;  /* 0x00000005070b7211 */ /* 0x000fc400078808ff */
[----:B------:R-:W-:Y:S02]  /*7280*/  LEA R5, P5, R9, R5, 0x1 ;  /* 0x0000000509057211 */ /* 0x000fe400078a08ff */
[----:B------:R-:W-:Y:S01]  /*7290*/  LEA.HI.X.SX32 R250, R10, R6, 0x1, P2 ;  /* 0x000000060afa7211 */ /* 0x000fe200010f0eff */
[----:B------:R-:W-:Y:S01]  /*72a0*/  STL [R1], R12 ;  /* 0x0000000c01007387 */ /* 0x000fe20000100800 */
[----:B------:R-:W-:Y:S02]  /*72b0*/  IADD3 R106, P2, PT, R106, R0, RZ ;  /* 0x000000006a6a7210 */ /* 0x000fe40007f5e0ff */
[----:B------:R-:W-:Y:S01]  /*72c0*/  LEA.HI.X.SX32 R7, R7, R6, 0x1, P4 ;  /* 0x0000000607077211 */ /* 0x000fe200020f0eff */
[----:B------:R-:W-:Y:S01]  /*72d0*/  STL [R1+0x8], R11 ;  /* 0x0000080b01007387 */ /* 0x000fe20000100800 */
[----:B------:R-:W-:-:S03]  /*72e0*/  LEA.HI.X.SX32 R107, R4, R2, 0x1, P2 ;  /* 0x00000002046b7211 */ /* 0x000fc600010f0eff */
[----:B------:R0:W-:Y:S01]  /*72f0*/  STL [R1+0x10], R5 ;  /* 0x0000100501007387 */ /* 0x0001e20000100800 */
[-C--:B------:R-:W-:Y:S02]  /*7300*/  LEA.HI.X.SX32 R252, R8, R6.reuse, 0x1, P3 ;  /* 0x0000000608fc7211 */ /* 0x080fe400018f0eff */
[----:B------:R-:W-:Y:S01]  /*7310*/  PRMT R4, RZ, 0x7610, R4 ;  /* 0x00007610ff047816 */ /* 0x000fe20000000004 */
[----:B------:R1:W-:Y:S01]  /*7320*/  STL [R1+0x4], R7 ;  /* 0x0000040701007387 */ /* 0x0003e20000100800 */
[----:B0-----:R-:W-:Y:S01]  /*7330*/  LEA.HI.X.SX32 R5, R9, R6, 0x1, P5 ;  /* 0x0000000609057211 */ /* 0x001fe200028f0eff */
[----:B------:R-:W-:Y:S02]  /*7340*/  @!P0 IMAD.MOV.U32 R6, RZ, RZ, R106 ;  /* 0x000000ffff068224 */ /* 0x000fe400078e006a */
[----:B-1----:R-:W-:Y:S02]  /*7350*/  @!P0 IMAD.MOV.U32 R7, RZ, RZ, R107 ;  /* 0x000000ffff078224 */ /* 0x002fe400078e006b */
[----:B------:R0:W-:Y:S04]  /*7360*/  STL [R1+0xc], R5 ;  /* 0x00000c0501007387 */ /* 0x0001e80000100800 */
[----:B------:R1:W5:Y:S01]  /*7370*/  @!P0 LDG.E.U16 R4, desc[UR30][R6.64] ;  /* 0x0000001e06048981 */ /* 0x000362000c1e1500 */
[----:B0-----:R-:W-:-:S05]  /*7380*/  VIADD R5, R108, 0xffffffff ;  /* 0xffffffff6c057836 */ /* 0x001fca0000000000 */
[----:B------:R-:W-:Y:S02]  /*7390*/  ISETP.GE.U32.AND P0, PT, R5, 0x7fffff80, PT ;  /* 0x7fffff800500780c */ /* 0x000fe40003f06070 */
[----:B------:R-:W-:-:S11]  /*73a0*/  PRMT R5, RZ, 0x7610, R5 ;  /* 0x00007610ff057816 */ /* 0x000fd60000000005 */
[----:B-1----:R-:W-:Y:S02]  /*73b0*/  @!P0 IMAD.MOV.U32 R6, RZ, RZ, R0 ;  /* 0x000000ffff068224 */ /* 0x002fe400078e0000 */
[----:B------:R-:W-:-:S05]  /*73c0*/  @!P0 IMAD.MOV.U32 R7, RZ, RZ, R2 ;  /* 0x000000ffff078224 */ /* 0x000fca00078e0002 */
[----:B------:R0:W5:Y:S01]  /*73d0*/  @!P0 LDG.E.U16 R5, desc[UR30][R6.64] ;  /* 0x0000001e06058981 */ /* 0x000162000c1e1500 */
[----:B------:R-:W-:-:S04]  /*73e0*/  @!UP1 UIADD3 UR22, UPT, UPT, -UR5, 0x100000, URZ ;  /* 0x0010000005169890 */ /* 0x000fc8000fffe1ff */
[----:B------:R-:W-:Y:S02]  /*73f0*/  @!UP1 USHF.L.U32 UR23, UR22, 0xb, URZ ;  /* 0x0000000b16179899 */ /* 0x000fe400080006ff */
[----:B------:R-:W-:Y:S01]  /*7400*/  @!UP1 USHF.L.U32 UR22, UR22, 0x1, URZ ;  /* 0x0000000116169899 */ /* 0x000fe200080006ff */
[----:B0-----:R-:W-:-:S05]  /*7410*/  VIADD R6, R108, 0x7f ;  /* 0x0000007f6c067836 */ /* 0x001fca0000000000 */
[----:B------:R-:W-:Y:S01]  /*7420*/  ISETP.GT.AND P0, PT, R6, 0x7f, PT ;  /* 0x0000007f0600780c */ /* 0x000fe20003f04270 */
[----:B------:R-:W-:-:S05]  /*7430*/  VOTEU.ALL UP1, P1 ;  /* 0x0000000000ff7886 */ /* 0x000fca0000820000 */
[----:B------:R0:W1:Y:S07]  /*7440*/  @!UP1 SYNCS.EXCH.64 URZ, [UR7+0x2008], UR22 ;  /* 0x0020081607ff95b2 */ /* 0x00006e0008000100 */
[----:B0-----:R-:W-:Y:S05]  /*7450*/  @!P0 BRA `(.L_x_6) ;  /* 0x0000000400b08947 */ /* 0x001fea0003800000 */
[----:B------:R-:W2:Y:S04]  /*7460*/  LDL.LU R10, [R1+0x2d4] ;  /* 0x0002d400010a7983 */ /* 0x000ea80000300800 */
[----:B------:R-:W3:Y:S04]  /*7470*/  LDL.LU R11, [R1+0x2ac] ;  /* 0x0002ac00010b7983 */ /* 0x000ee80000300800 */
[----:B------:R-:W4:Y:S04]  /*7480*/  LDL.LU R12, [R1+0x2c4] ;  /* 0x0002c400010c7983 */ /* 0x000f280000300800 */
        /* <DEDUP_REMOVED lines=11> */
[----:B------:R-:W4:Y:S01]  /*7540*/  LDL.LU R42, [R1+0x2a8] ;  /* 0x0002a800012a7983 */ /* 0x000f220000300800 */
[----:B-----5:R-:W-:-:S02]  /*7550*/  PRMT R7, R28, 0x5410, R27 ;  /* 0x000054101c077816 */ /* 0x020fc4000000001b */
[----:B------:R-:W-:Y:S02]  /*7560*/  PRMT R8, R30, 0x5410, R29 ;  /* 0x000054101e087816 */ /* 0x000fe4000000001d */
[----:B------:R-:W-:Y:S02]  /*7570*/  PRMT R4, R5, 0x5410, R4 ;  /* 0x0000541005047816 */ /* 0x000fe40000000004 */
[----:B------:R-:W-:Y:S02]  /*7580*/  PRMT R9, R32, 0x5410, R31 ;  /* 0x0000541020097816 */ /* 0x000fe4000000001f */
[----:B------:R-:W-:Y:S02]  /*7590*/  PRMT R5, R24, 0x5410, R23 ;  /* 0x0000541018057816 */ /* 0x000fe40000000017 */
[----:B------:R-:W-:Y:S02]  /*75a0*/  PRMT R6, R26, 0x5410, R25 ;  /* 0x000054101a067816 */ /* 0x000fe40000000019 */
[----:B------:R-:W-:-:S02]  /*75b0*/  PRMT R23, R61, 0x5410, R62 ;  /* 0x000054103d177816 */ /* 0x000fc4000000003e */
[----:B------:R-:W-:Y:S02]  /*75c0*/  PRMT R24, R63, 0x5410, R64 ;  /* 0x000054103f187816 */ /* 0x000fe40000000040 */
[----:B------:R-:W-:Y:S02]  /*75d0*/  PRMT R25, R65, 0x5410, R66 ;  /* 0x0000541041197816 */ /* 0x000fe40000000042 */
[----:B------:R-:W-:Y:S01]  /*75e0*/  PRMT R26, R67, 0x5410, R109 ;  /* 0x00005410431a7816 */ /* 0x000fe2000000006d */
[----:B--2---:R-:W-:Y:S01]  /*75f0*/  IMAD.MOV.U32 R27, RZ, RZ, R10 ;  /* 0x000000ffff1b7224 */ /* 0x004fe200078e000a */
[----:B------:R-:W-:Y:S01]  /*7600*/  PRMT R10, R34, 0x5410, R33 ;  /* 0x00005410220a7816 */ /* 0x000fe20000000021 */
[----:B---3--:R-:W-:Y:S01]  /*7610*/  IMAD.MOV.U32 R30, RZ, RZ, R11 ;  /* 0x000000ffff1e7224 */ /* 0x008fe200078e000b */
[----:B------:R-:W-:Y:S01]  /*7620*/  PRMT R11, R35, 0x5410, R36 ;  /* 0x00005410230b7816 */ /* 0x000fe20000000024 */
[----:B------:R-:W-:Y:S01]  /*7630*/  IMAD.MOV.U32 R66, RZ, RZ, R27 ;  /* 0x000000ffff427224 */ /* 0x000fe200078e001b */
[----:B------:R-:W-:Y:S01]  /*7640*/  PRMT R27, R110, 0x5410, R111 ;  /* 0x000054106e1b7816 */ /* 0x000fe2000000006f */
[----:B----4-:R-:W-:Y:S01]  /*7650*/  IMAD.MOV.U32 R28, RZ, RZ, R12 ;  /* 0x000000ffff1c7224 */ /* 0x010fe200078e000c */
[----:B------:R-:W-:Y:S01]  /*7660*/  PRMT R12, R37, 0x5410, R38 ;  /* 0x00005410250c7816 */ /* 0x000fe20000000026 */
[----:B------:R-:W-:Y:S01]  /*7670*/  IMAD.MOV.U32 R61, RZ, RZ, R30 ;  /* 0x000000ffff3d7224 */ /* 0x000fe200078e001e */
        /* <DEDUP_REMOVED lines=46> */
[----:B------:R-:W-:-:S02]  /*7960*/  PRMT R41, R139, 0x5410, R138 ;  /* 0x000054108b297816 */ /* 0x000fc4000000008a */
        /* <DEDUP_REMOVED lines=25> */
[----:B------:R-:W-:-:S04]  /*7b00*/  PRMT R67, R109, 0x5410, R67 ;  /* 0x000054106d437816 */ /* 0x000fc80000000043 */
[----:B------:R0:W-:Y:S03]  /*7b10*/  STTM.x64 tmem[UR15+0x10], R4 ;  /* 0x00001004000079ed */ /* 0x0001e6000834000f */
.L_x_6:
[----:B0-----:R-:W2:Y:S04]  /*7b20*/  LDL R20, [R1] ;  /* 0x0000000001147983 */ /* 0x001ea80000100800 */
[----:B-----5:R-:W3:Y:S04]  /*7b30*/  LDL R25, [R1+0x4] ;  /* 0x0000040001197983 */ /* 0x020ee80000100800 */
[----:B------:R-:W4:Y:S04]  /*7b40*/  LDL R22, [R1+0x8] ;  /* 0x0000080001167983 */ /* 0x000f280000100800 */
[----:B------:R-:W3:Y:S04]  /*7b50*/  LDL R24, [R1+0xc] ;  /* 0x00000c0001187983 */ /* 0x000ee80000100800 */
[----:B------:R-:W3:Y:S01]  /*7b60*/  LDL R23, [R1+0x10] ;  /* 0x0000100001177983 */ /* 0x000ee20000100800 */
[----:B------:R-:W0:Y:S01]  /*7b70*/  S2R R4, SR_TID.X ;  /* 0x0000000000047919 */ /* 0x000e220000002100 */
[----:B------:R-:W1:Y:S01]  /*7b80*/  FENCE.VIEW.ASYNC.T ;  /* 0x00000000000073c6 */ /* 0x000e620000000200 */
[----:B------:R-:W-:Y:S01]  /*7b90*/  PRMT R19, RZ, 0x7610, R19 ;  /* 0x00007610ff137816 */ /* 0x000fe20000000013 */
[----:B------:R-:W0:Y:S01]  /*7ba0*/  LDCU UR5, c[0x0][0x3a0] ;  /* 0x00007400ff0577ac */ /* 0x000e220008000800 */
[----:B------:R-:W-:-:S02]  /*7bb0*/  PRMT R11, RZ, 0x7610, R11 ;  /* 0x00007610ff0b7816 */ /* 0x000fc4000000000b */
[----:B------:R-:W-:Y:S01]  /*7bc0*/  PRMT R18, RZ, 0x7610, R18 ;  /* 0x00007610ff127816 */ /* 0x000fe20000000012 */
[----:B------:R-:W0:Y:S02]  /*7bd0*/  LDCU.64 UR22, c[0x0][0x3a8] ;  /* 0x00007500ff1677ac */ /* 0x000e240008000a00 */
[----:B0-----:R-:W-:-:S04]  /*7be0*/  LOP3.LUT R4, R4, 0x7f, RZ, 0xc0, !PT ;  /* 0x0000007f04047812 */ /* 0x001fc800078ec0ff */
[----:B------:R-:W-:-:S13]  /*7bf0*/  ISETP.LT.AND P0, PT, R4, R108, P0 ;  /* 0x0000006c0400720c */ /* 0x000fda0000701270 */
[----:B------:R-:W-:Y:S02]  /*7c00*/  @P0 IMAD.MOV.U32 R4, RZ, RZ, R227 ;  /* 0x000000ffff040224 */ /* 0x000fe400078e00e3 */
[----:B------:R-:W-:Y:S01]  /*7c10*/  @P0 IMAD.MOV.U32 R5, RZ, RZ, R226 ;  /* 0x000000ffff050224 */ /* 0x000fe200078e00e2 */
[----:B-1----:R-:W-:Y:S01]  /*7c20*/  BAR.SYNC.DEFER_BLOCKING 0x0 ;  /* 0x0000000000007b1d */ /* 0x002fe20000010000 */
[----:B------:R-:W-:Y:S02]  /*7c30*/  PRMT R10, RZ, 0x7610, R10 ;  /* 0x00007610ff0a7816 */ /* 0x000fe4000000000a */
[----:B------:R-:W-:-:S03]  /*7c40*/  PRMT R17, RZ, 0x7610, R17 ;  /* 0x00007610ff117816 */ /* 0x000fc60000000011 */
[----:B------:R0:W3:Y:S02]  /*7c50*/  @P0 LDG.E.U16 R19, desc[UR30][R4.64] ;  /* 0x0000001e04130981 */ /* 0x0000e4000c1e1500 */
[----:B0-----:R-:W-:Y:S02]  /*7c60*/  @P0 IMAD.MOV.U32 R4, RZ, RZ, R243 ;  /* 0x000000ffff040224 */ /* 0x001fe400078e00f3 */
[----:B------:R-:W-:-:S05]  /*7c70*/  @P0 IMAD.MOV.U32 R5, RZ, RZ, R242 ;  /* 0x000000ffff050224 */ /* 0x000fca00078e00f2 */
[----:B------:R0:W3:Y:S02]  /*7c80*/  @P0 LDG.E.U16 R11, desc[UR30][R4.64] ;  /* 0x0000001e040b0981 */ /* 0x0000e4000c1e1500 */
[----:B0-----:R-:W-:Y:S02]  /*7c90*/  @P0 IMAD.MOV.U32 R4, RZ, RZ, R229 ;  /* 0x000000ffff040224 */ /* 0x001fe400078e00e5 */
[----:B------:R-:W-:-:S05]  /*7ca0*/  @P0 IMAD.MOV.U32 R5, RZ, RZ, R228 ;  /* 0x000000ffff050224 */ /* 0x000fca00078e00e4 */
[----:B------:R0:W3:Y:S02]  /*7cb0*/  @P0 LDG.E.U16 R18, desc[UR30][R4.64] ;  /* 0x0000001e04120981 */ /* 0x0000e4000c1e1500 */
[----:B0-----:R-:W-:Y:S02]  /*7cc0*/  @P0 IMAD.MOV.U32 R4, RZ, RZ, R245 ;  /* 0x000000ffff040224 */ /* 0x001fe400078e00f5 */
[----:B------:R-:W-:-:S05]  /*7cd0*/  @P0 IMAD.MOV.U32 R5, RZ, RZ, R244 ;  /* 0x000000ffff050224 */ /* 0x000fca00078e00f4 */
[----:B------:R0:W3:Y:S01]  /*7ce0*/  @P0 LDG.E.U16 R10, desc[UR30][R4.64] ;  /* 0x0000001e040a0981 */ /* 0x0000e2000c1e1500 */
[----:B------:R-:W-:Y:S01]  /*7cf0*/  PRMT R9, RZ, 0x7610, R9 ;  /* 0x00007610ff097816 */ /* 0x000fe20000000009 */
        /* <DEDUP_REMOVED lines=24> */
[----:B------:R-:W-:Y:S01]  /*7e80*/  @P0 IMAD.MOV.U32 R21, RZ, RZ, R238 ;  /* 0x000000ffff150224 */ /* 0x000fe200078e00ee */
[----:B------:R-:W-:Y:S01]  /*7e90*/  PRMT R13, RZ, 0x7610, R13 ;  /* 0x00007610ff0d7816 */ /* 0x000fe2000000000d */
[----:B0-----:R-:W-:Y:S02]  /*7ea0*/  @P0 IMAD.MOV.U32 R4, RZ, RZ, R237 ;  /* 0x000000ffff040224 */ /* 0x001fe400078e00ed */
[----:B------:R-:W-:-:S05]  /*7eb0*/  @P0 IMAD.MOV.U32 R5, RZ, RZ, R236 ;  /* 0x000000ffff050224 */ /* 0x000fca00078e00ec */
[----:B------:R0:W3:Y:S02]  /*7ec0*/  @P0 LDG.E.U16 R14, desc[UR30][R4.64] ;  /* 0x0000001e040e0981 */ /* 0x0000e4000c1e1500 */
[----:B0-----:R-:W-:Y:S01]  /*7ed0*/  @P0 IMAD.MOV.U32 R5, RZ, RZ, R252 ;  /* 0x000000ffff050224 */ /* 0x001fe200078e00fc */
[----:B------:R-:W-:Y:S01]  /*7ee0*/  PRMT R12, RZ, 0x7610, R12 ;  /* 0x00007610ff0c7816 */ /* 0x000fe2000000000c */
[----:B--2---:R-:W-:Y:S02]  /*7ef0*/  @P0 IMAD.MOV.U32 R4, RZ, RZ, R20 ;  /* 0x000000ffff040224 */ /* 0x004fe400078e0014 */
[----:B------:R-:W-:-:S03]  /*7f00*/  @P0 IMAD.MOV.U32 R20, RZ, RZ, R239 ;  /* 0x000000ffff140224 */ /* 0x000fc600078e00ef */
[----:B------:R0:W2:Y:S04]  /*7f10*/  @P0 LDG.E.U16 R6, desc[UR30][R4.64] ;  /* 0x0000001e04060981 */ /* 0x0000a8000c1e1500 */
[----:B------:R4:W2:Y:S01]  /*7f20*/  @P0 LDG.E.U16 R13, desc[UR30][R20.64] ;  /* 0x0000001e140d0981 */ /* 0x0008a2000c1e1500 */
[----:B0-----:R-:W-:Y:S01]  /*7f30*/  PRMT R5, RZ, 0x7610, R5 ;  /* 0x00007610ff057816 */ /* 0x001fe20000000005 */
[----:B----4-:R-:W-:Y:S02]  /*7f40*/  @P0 IMAD.MOV.U32 R20, RZ, RZ, R22 ;  /* 0x000000ffff140224 */ /* 0x010fe400078e0016 */
[----:B---3--:R-:W-:-:S05]  /*7f50*/  @P0 IMAD.MOV.U32 R21, RZ, RZ, R25 ;  /* 0x000000ffff150224 */ /* 0x008fca00078e0019 */
[----:B------:R0:W3:Y:S01]  /*7f60*/  @P0 LDG.E.U16 R5, desc[UR30][R20.64] ;  /* 0x0000001e14050981 */ /* 0x0000e2000c1e1500 */
[----:B------:R-:W-:Y:S01]  /*7f70*/  PRMT R4, RZ, 0x7610, R4 ;  /* 0x00007610ff047816 */ /* 0x000fe20000000004 */
[----:B0-----:R-:W-:Y:S02]  /*7f80*/  @P0 IMAD.MOV.U32 R20, RZ, RZ, R241 ;  /* 0x000000ffff140224 */ /* 0x001fe400078e00f1 */
[----:B------:R-:W-:-:S05]  /*7f90*/  @P0 IMAD.MOV.U32 R21, RZ, RZ, R240 ;  /* 0x000000ffff150224 */ /* 0x000fca00078e00f0 */
[----:B------:R0:W4:Y:S02]  /*7fa0*/  @P0 LDG.E.U16 R12, desc[UR30][R20.64] ;  /* 0x0000001e140c0981 */ /* 0x000124000c1e1500 */
[----:B0-----:R-:W-:Y:S02]  /*7fb0*/  @P0 IMAD.MOV.U32 R20, RZ, RZ, R23 ;  /* 0x000000ffff140224 */ /* 0x001fe400078e0017 */
[----:B------:R-:W-:-:S05]  /*7fc0*/  @P0 IMAD.MOV.U32 R21, RZ, RZ, R24 ;  /* 0x000000ffff150224 */ /* 0x000fca00078e0018 */
[----:B------:R0:W4:Y:S01]  /*7fd0*/  @P0 LDG.E.U16 R4, desc[UR30][R20.64] ;  /* 0x0000001e14040981 */ /* 0x000122000c1e1500 */
[----:B------:R-:W1:Y:S02]  /*7fe0*/  S2R R22, SR_TID.X ;  /* 0x0000000000167919 */ /* 0x000e640000002100 */
[C---:B-1----:R-:W-:Y:S02]  /*7ff0*/  IMAD.SHL.U32 R108, R22.reuse, 0x20, RZ ;  /* 0x00000020166c7824 */ /* 0x042fe400078e00ff */
[----:B0-----:R-:W-:-:S03]  /*8000*/  IMAD.SHL.U32 R20, R22, 0x2, RZ ;  /* 0x0000000216147824 */ /* 0x001fc600078e00ff */
[----:B------:R-:W-:-:S04]  /*8010*/  LOP3.LUT R108, R108, 0x800, RZ, 0xc0, !PT ;  /* 0x000008006c6c7812 */ /* 0x000fc800078ec0ff */
[----:B------:R-:W-:-:S04]  /*8020*/  LOP3.LUT R108, R108, 0x7e, R20, 0xf8, !PT ;  /* 0x0000007e6c6c7812 */ /* 0x000fc800078ef814 */
[C---:B------:R-:W-:Y:S01]  /*8030*/  LOP3.LUT R23, R108.reuse, 0x10, RZ, 0x3c, !PT ;  /* 0x000000106c177812 */ /* 0x040fe200078e3cff */
[----:B------:R-:W-:Y:S01]  /*8040*/  STS.U16 [R108+UR7], R19 ;  /* 0x000000136c007988 */ /* 0x000fe20008000407 */
[C---:B------:R-:W-:Y:S02]  /*8050*/  LOP3.LUT R22, R108.reuse, 0x20, RZ, 0x3c, !PT ;  /* 0x000000206c167812 */ /* 0x040fe400078e3cff */
[C---:B------:R-:W-:Y:S01]  /*8060*/  LOP3.LUT R21, R108.reuse, 0x30, RZ, 0x3c, !PT ;  /* 0x000000306c157812 */ /* 0x040fe200078e3cff */
[----:B------:R-:W-:Y:S04]  /*8070*/  STS.U16 [R108+UR7+0x400], R11 ;  /* 0x0004000b6c007988 */ /* 0x000fe80008000407 */
[----:B------:R-:W-:Y:S04]  /*8080*/  STS.U16 [R23+UR7+0x80], R18 ;  /* 0x0000801217007988 */ /* 0x000fe80008000407 */
[----:B------:R0:W-:Y:S02]  /*8090*/  STS.U16 [R23+UR7+0x480], R10 ;  /* 0x0004800a17007988 */ /* 0x0001e40008000407 */
[----:B0-----:R-:W-:-:S02]  /*80a0*/  LOP3.LUT R10, R108, 0x40, RZ, 0x3c, !PT ;  /* 0x000000406c0a7812 */ /* 0x001fc400078e3cff */
[----:B------:R-:W-:Y:S04]  /*80b0*/  STS.U16 [R22+UR7+0x100], R17 ;  /* 0x0001001116007988 */ /* 0x000fe80008000407 */
[----:B------:R0:W-:Y:S02]  /*80c0*/  STS.U16 [R22+UR7+0x500], R9 ;  /* 0x0005000916007988 */ /* 0x0001e40008000407 */
[C---:B0-----:R-:W-:Y:S02]  /*80d0*/  LOP3.LUT R9, R108.reuse, 0x50, RZ, 0x3c, !PT ;  /* 0x000000506c097812 */ /* 0x041fe400078e3cff */
[----:B------:R-:W-:Y:S04]  /*80e0*/  STS.U16 [R21+UR7+0x180], R16 ;  /* 0x0001801015007988 */ /* 0x000fe80008000407 */
[----:B------:R0:W-:Y:S02]  /*80f0*/  STS.U16 [R21+UR7+0x580], R8 ;  /* 0x0005800815007988 */ /* 0x0001e40008000407 */
[----:B0-----:R-:W-:-:S02]  /*8100*/  LOP3.LUT R8, R108, 0x60, RZ, 0x3c, !PT ;  /* 0x000000606c087812 */ /* 0x001fc400078e3cff */
[----:B------:R-:W-:Y:S01]  /*8110*/  STS.U16 [R10+UR7+0x200], R15 ;  /* 0x0002000f0a007988 */ /* 0x000fe20008000407 */
[----:B------:R-:W-:-:S03]  /*8120*/  UIADD3 UR25, UPT, UPT, UR5, 0x7f, URZ ;  /* 0x0000007f05197890 */ /* 0x000fc6000fffe0ff */
[----:B------:R0:W-:Y:S02]  /*8130*/  STS.U16 [R10+UR7+0x600], R7 ;  /* 0x000600070a007988 */ /* 0x0001e40008000407 */
[----:B0-----:R-:W-:Y:S02]  /*8140*/  LOP3.LUT R7, R108, 0x70, RZ, 0x3c, !PT ;  /* 0x000000706c077812 */ /* 0x001fe400078e3cff */
[----:B------:R0:W-:Y:S01]  /*8150*/  STS.U16 [R9+UR7+0x280], R14 ;  /* 0x0002800e09007988 */ /* 0x0001e20008000407 */
[----:B------:R-:W-:Y:S02]  /*8160*/  USHF.L.U32 UR5, UR23, 0x7, URZ ;  /* 0x0000000717057899 */ /* 0x000fe400080006ff */
[----:B------:R-:W-:-:S04]  /*8170*/  USHF.R.S32.HI UR23, URZ, 0x1f, UR25 ;  /* 0x0000001fff177899 */ /* 0x000fc80008011419 */
[----:B------:R-:W-:-:S04]  /*8180*/  ULEA.HI UR24, UR23, UR25, URZ, 0x7 ;  /* 0x0000001917187291 */ /* 0x000fc8000f8f38ff */
[----:B------:R-:W-:Y:S01]  /*8190*/  USHF.R.S32.HI UR24, URZ, 0x7, UR24 ;  /* 0x00000007ff187899 */ /* 0x000fe20008011418 */
[----:B--2---:R0:W-:Y:S04]  /*81a0*/  STS.U16 [R9+UR7+0x680], R6 ;  /* 0x0006800609007988 */ /* 0x0041e80008000407 */
[----:B------:R0:W-:Y:S04]  /*81b0*/  STS.U16 [R8+UR7+0x300], R13 ;  /* 0x0003000d08007988 */ /* 0x0001e80008000407 */
[----:B---3--:R0:W-:Y:S04]  /*81c0*/  STS.U16 [R8+UR7+0x700], R5 ;  /* 0x0007000508007988 */ /* 0x0081e80008000407 */
[----:B----4-:R0:W-:Y:S04]  /*81d0*/  STS.U16 [R7+UR7+0x380], R12 ;  /* 0x0003800c07007988 */ /* 0x0101e80008000407 */
[----:B------:R0:W-:Y:S01]  /*81e0*/  STS.U16 [R7+UR7+0x780], R4 ;  /* 0x0007800407007988 */ /* 0x0001e20008000407 */
[----:B------:R1:W-:Y:S06]  /*81f0*/  MEMBAR.ALL.CTA ;  /* 0x0000000000007992 */ /* 0x0003ec0000008000 */
[----:B-1----:R-:W1:Y:S01]  /*8200*/  FENCE.VIEW.ASYNC.S ;  /* 0x00000000000073c6 */ /* 0x002e620000000000 */
[----:B------:R-:W-:-:S02]  /*8210*/  UISETP.LT.AND UP1, UPT, UR24, 0x1, UPT ;  /* 0x000000011800788c */ /* 0x000fc4000bf21270 */
[----:B------:R-:W-:Y:S02]  /*8220*/  UIADD3 UR23, UPT, UPT, UR7, 0x1000, URZ ;  /* 0x0000100007177890 */ /* 0x000fe4000fffe0ff */
[----:B------:R-:W-:Y:S02]  /*8230*/  USEL UR59, UR24, 0x1, !UP1 ;  /* 0x00000001183b7887 */ /* 0x000fe4000c800000 */
[----:B------:R-:W-:Y:S02]  /*8240*/  UISETP.NE.U32.AND UP1, UPT, UR26, URZ, UPT ;  /* 0x000000ff1a00728c */ /* 0x000fe4000bf25070 */
[----:B------:R-:W-:Y:S02]  /*8250*/  USHF.R.U32.HI UR23, URZ, 0x4, UR23 ;  /* 0x00000004ff177899 */ /* 0x000fe40008011617 */
[----:B------:R-:W-:Y:S02]  /*8260*/  UISETP.LT.OR UP3, UPT, UR25, 0x80, UP1 ;  /* 0x000000801900788c */ /* 0x000fe40008f61670 */
[----:B------:R-:W-:-:S02]  /*8270*/  USGXT.U32 UR54, UR23, 0xe ;  /* 0x0000000e1736789a */ /* 0x000fc40008000000 */
[----:B------:R-:W-:Y:S02]  /*8280*/  USHF.L.U32 UR55, UR22, 0x7, URZ ;  /* 0x0000000716377899 */ /* 0x000fe400080006ff */
[----:B------:R-:W-:Y:S02]  /*8290*/  UIADD3 UR61, UP2, UPT, UR54, 0x2, URZ ;  /* 0x00000002363d7890 */ /* 0x000fe4000ff5e0ff */
[----:B------:R-:W-:Y:S01]  /*82a0*/  UIADD3 UR59, UPT, UPT, UR59, -0x1, URZ ;  /* 0xffffffff3b3b7890 */ /* 0x000fe2000fffe0ff */
[----:B------:R-:W-:Y:S01]  /*82b0*/  UMOV UR22, URZ ;  /* 0x000000ff00167c82 */ /* 0x000fe20008000000 */
[----:B------:R-:W-:Y:S02]  /*82c0*/  UIADD3 UR60, UPT, UPT, UR13, 0x10, URZ ;  /* 0x000000100d3c7890 */ /* 0x000fe4000fffe0ff */
[----:B------:R-:W-:Y:S02]  /*82d0*/  UIADD3.X UR64, UPT, UPT, UR22, 0x40004040, URZ, UP2, !UPT ;  /* 0x4000404016407890 */ /* 0x000fe400097fe4ff */
[----:B------:R-:W-:Y:S01]  /*82e0*/  UISETP.NE.U32.AND UP2, UPT, UR59, URZ, UPT ;  /* 0x000000ff3b00728c */ /* 0x000fe2000bf45070 */
[----:B-1----:R-:W-:Y:S06]  /*82f0*/  BAR.SYNC.DEFER_BLOCKING 0x0 ;  /* 0x0000000000007b1d */ /* 0x002fec0000010000 */
[----:B0-----:R-:W-:Y:S05]  /*8300*/  BRA.U UP3, `(.L_x_7) ;  /* 0x0000000103c07547 */ /* 0x001fea000b800000 */
[----:B------:R-:W-:Y:S01]  /*8310*/  USHF.R.U32.HI UR22, URZ, 0x4, UR7 ;  /* 0x00000004ff167899 */ /* 0x000fe20008011607 */
[----:B------:R-:W-:Y:S01]  /*8320*/  UMOV UR23, URZ ;  /* 0x000000ff00177c82 */ /* 0x000fe20008000000 */
[----:B------:R-:W-:Y:S02]  /*8330*/  UIADD3 UR66, UPT, UPT, UR13, 0x18, URZ ;  /* 0x000000180d427890 */ /* 0x000fe4000fffe0ff */
[----:B------:R-:W-:Y:S02]  /*8340*/  USGXT.U32 UR22, UR22, 0xe ;  /* 0x0000000e1616789a */ /* 0x000fe40008000000 */
[----:B------:R-:W-:Y:S02]  /*8350*/  UIADD3 UR67, UPT, UPT, UR13, 0x20, URZ ;  /* 0x000000200d437890 */ /* 0x000fe4000fffe0ff */
[----:B------:R-:W-:Y:S01]  /*8360*/  UIADD3 UR44, UP3, UPT, UR22, 0x2, URZ ;  /* 0x00000002162c7890 */ /* 0x000fe2000ff7e0ff */
[----:B------:R-:W-:Y:S01]  /*8370*/  UMOV UR46, UR4 ;  /* 0x00000004002e7c82 */ /* 0x000fe20008000000 */
[----:B------:R-:W-:-:S02]  /*8380*/  UMOV UR47, URZ ;  /* 0x000000ff002f7c82 */ /* 0x000fc40008000000 */
[----:B------:R-:W-:Y:S02]  /*8390*/  UIADD3.X UR45, UPT, UPT, UR23, 0x40004040, URZ, UP3, !UPT ;  /* 0x40004040172d7890 */ /* 0x000fe40009ffe4ff */
[----:B------:R-:W-:Y:S02]  /*83a0*/  UIADD3 UR68, UPT, UPT, UR13, 0x28, URZ ;  /* 0x000000280d447890 */ /* 0x000fe4000fffe0ff */
[----:B------:R-:W-:Y:S02]  /*83b0*/  UIADD3.64 UR62, UPT, UPT, UR44, 0x2, URZ ;  /* 0x000000022c3e7897 */ /* 0x000fe4000fffe0ff */
[----:B------:R-:W-:Y:S02]  /*83c0*/  UIADD3.64 UR56, UPT, UPT, UR44, 0x4, URZ ;  /* 0x000000042c387897 */ /* 0x000fe4000fffe0ff */
[----:B------:R-:W-:Y:S01]  /*83d0*/  UIADD3 UR69, UPT, UPT, UR13, 0x30, URZ ;  /* 0x000000300d457890 */ /* 0x000fe2000fffe0ff */
[----:B------:R-:W-:Y:S01]  /*83e0*/  UMOV UR65, UR46 ;  /* 0x0000002e00417c82 */ /* 0x000fe20008000000 */
[----:B------:R-:W-:-:S02]  /*83f0*/  UIADD3.64 UR52, UPT, UPT, UR44, 0x7e, URZ ;  /* 0x0000007e2c347897 */ /* 0x000fc4000fffe0ff */
[----:B------:R-:W-:Y:S02]  /*8400*/  UIADD3 UR70, UPT, UPT, UR13, 0x38, URZ ;  /* 0x000000380d467890 */ /* 0x000fe4000fffe0ff */
[----:B------:R-:W-:Y:S02]  /*8410*/  UIADD3.64 UR46, UPT, UPT, UR44, 0x80, URZ ;  /* 0x000000802c2e7897 */ /* 0x000fe4000fffe0ff */
[----:B------:R-:W-:Y:S02]  /*8420*/  UIADD3 UR71, UPT, UPT, UR13, 0x40, URZ ;  /* 0x000000400d477890 */ /* 0x000fe4000fffe0ff */
[----:B------:R-:W-:Y:S01]  /*8430*/  UIADD3.64 UR48, UPT, UPT, UR44, 0x82, URZ ;  /* 0x000000822c307897 */ /* 0x000fe2000fffe0ff */
[----:B------:R-:W-:Y:S01]  /*8440*/  UMOV UR26, 0x0 ;  /* 0x00000000001a7882 */ /* 0x000fe20000000000 */
[----:B------:R-:W-:Y:S01]  /*8450*/  UMOV UR27, 0x8040490 ;  /* 0x08040490001b7882 */ /* 0x000fe20000000000 */
[----:B------:R-:W-:Y:S02]  /*8460*/  UIADD3 UR72, UPT, UPT, UR13, 0x48, URZ ;  /* 0x000000480d487890 */ /* 0x000fe4000fffe0ff */
[----:B------:R-:W-:Y:S01]  /*8470*/  UIADD3.64 UR50, UPT, UPT, UR44, 0x84, URZ ;  /* 0x000000842c327897 */ /* 0x000fe2000fffe0ff */
[----:B------:R-:W-:Y:S01]  /*8480*/  UMOV UR23, 0x40004040 ;  /* 0x4000404000177882 */ /* 0x000fe20000000000 */
[----:B------:R-:W-:Y:S01]  /*8490*/  UMOV UR34, 0x0 ;  /* 0x0000000000227882 */ /* 0x000fe20000000000 */
[----:B------:R-:W-:Y:S01]  /*84a0*/  UMOV UR35, 0x8040490 ;  /* 0x0804049000237882 */ /* 0x000fe20000000000 */
[----:B------:R-:W-:Y:S01]  /*84b0*/  UMOV UR42, 0x0 ;  /* 0x00000000002a7882 */ /* 0x000fe20000000000 */
[----:B------:R-:W-:Y:S01]  /*84c0*/  UMOV UR43, 0x8040490 ;  /* 0x08040490002b7882 */ /* 0x000fe20000000000 */
[----:B------:R0:W-:Y:S01]  /*84d0*/  UTCHMMA tmem[UR60], gdesc[UR22], tmem[UR13], tmem[UR26], idesc[UR27], !UPT ;  /* 0x00ff1a163c0079ea */ /* 0x0001e2000f80000d */
[----:B------:R-:W-:Y:S01]  /*84e0*/  UMOV UR40, 0x0 ;  /* 0x0000000000287882 */ /* 0x000fe20000000000 */
[----:B------:R-:W-:Y:S01]  /*84f0*/  UMOV UR41, 0x8040490 ;  /* 0x0804049000297882 */ /* 0x000fe20000000000 */
[----:B------:R0:W-:Y:S01]  /*8500*/  UTCHMMA tmem[UR66], gdesc[UR44], tmem[UR13], tmem[UR34], idesc[UR35], UPT ;  /* 0x00ff222c420079ea */ /* 0x0001e2000b80000d */
        /* <DEDUP_REMOVED lines=12> */
[----:B------:R0:W-:Y:S01]  /*85d0*/  UTCHMMA tmem[UR71], gdesc[UR48], tmem[UR13], tmem[UR32], idesc[UR33], UPT ;  /* 0x00ff2030470079ea */ /* 0x0001e2000b80000d */
[----:B------:R0:W-:Y:S01]  /*85e0*/  UTCHMMA tmem[UR72], gdesc[UR50], tmem[UR13], tmem[UR24], idesc[UR25], UPT ;  /* 0x00ff1832480079ea */ /* 0x0001e2000b80000d */
[----:B------:R0:W-:Y:S01]  /*85f0*/  UTCBAR [UR65], URZ ;  /* 0x000000ff410073e9 */ /* 0x0001e200080000ff */
[----:B------:R-:W-:Y:S01]  /*8600*/  NOP ;  /* 0x0000000000007918 */ /* 0x000fe20000000000 */
.L_x_7:
[----:B------:R-:W-:Y:S01]  /*8610*/  IMAD.MOV.U32 R109, RZ, RZ, RZ ;  /* 0x000000ffff6d7224 */ /* 0x000fe200078e00ff */
[----:B0-----:R-:W-:Y:S01]  /*8620*/  UMOV UR40, URZ ;  /* 0x000000ff00287c82 */ /* 0x001fe20008000000 */
[----:B------:R-:W-:Y:S01]  /*8630*/  UMOV UR22, UR61 ;  /* 0x0000003d00167c82 */ /* 0x000fe20008000000 */
[----:B------:R-:W-:Y:S01]  /*8640*/  UMOV UR23, UR64 ;  /* 0x0000004000177c82 */ /* 0x000fe20008000000 */
[----:B------:R-:W-:Y:S05]  /*8650*/  BRA.U !UP2, `(.L_x_8) ;  /* 0x0000005d0abc7547 */ /* 0x000fea000b800000 */
[----:B------:R-:W-:Y:S02]  /*8660*/  USHF.R.S32.HI UR63, URZ, 0x1f, UR55 ;  /* 0x0000001fff3f7899 */ /* 0x000fe40008011437 */
[----:B------:R-:W-:Y:S02]  /*8670*/  USHF.R.S32.HI UR62, URZ, 0x1f, UR5 ;  /* 0x0000001fff3e7899 */ /* 0x000fe40008011405 */
[----:B------:R-:W-:Y:S02]  /*8680*/  UIADD3.64 UR24, UPT, UPT, UR22, 0x2, URZ ;  /* 0x0000000216187897 */ /* 0x000fe4000fffe0ff */
[----:B------:R-:W-:Y:S02]  /*8690*/  UIADD3.64 UR26, UPT, UPT, UR22, 0x4, URZ ;  /* 0x00000004161a7897 */ /* 0x000fe4000fffe0ff */
[----:B------:R-:W-:Y:S02]  /*86a0*/  UIADD3.64 UR32, UPT, UPT, UR22, 0x7e, URZ ;  /* 0x0000007e16207897 */ /* 0x000fe4000fffe0ff */
[----:B------:R-:W-:-:S02]  /*86b0*/  UIADD3.64 UR34, UPT, UPT, UR22, 0x80, URZ ;  /* 0x0000008016227897 */ /* 0x000fc4000fffe0ff */
[----:B------:R-:W-:Y:S02]  /*86c0*/  UIADD3.64 UR36, UPT, UPT, UR22, 0x82, URZ ;  /* 0x0000008216247897 */ /* 0x000fe4000fffe0ff */
[----:B------:R-:W-:Y:S02]  /*86d0*/  UIADD3.64 UR38, UPT, UPT, UR22, 0x84, URZ ;  /* 0x0000008416267897 */ /* 0x000fe4000fffe0ff */
[----:B------:R-:W-:Y:S02]  /*86e0*/  USHF.L.U32 UR66, UR5, 0x1, URZ ;  /* 0x0000000105427899 */ /* 0x000fe400080006ff */
[----:B------:R-:W-:Y:S02]  /*86f0*/  USHF.L.U32 UR65, UR55, 0x1, URZ ;  /* 0x0000000137417899 */ /* 0x000fe400080006ff */
[----:B------:R-:W-:Y:S02]  /*8700*/  USHF.L.U64.HI UR62, UR5, 0x1, UR62 ;  /* 0x00000001053e7899 */ /* 0x000fe4000801023e */
[----:B------:R-:W-:Y:S01]  /*8710*/  USHF.L.U64.HI UR63, UR55, 0x1, UR63 ;  /* 0x00000001373f7899 */ /* 0x000fe2000801023f */
[----:B------:R-:W-:Y:S01]  /*8720*/  UMOV UR64, 0x1 ;  /* 0x0000000100407882 */ /* 0x000fe20000000000 */
[----:B------:R-:W-:-:S10]  /*8730*/  UMOV UR61, URZ ;  /* 0x000000ff003d7c82 */ /* 0x000fd40008000000 */
.L_x_11:
[----:B-1----:R-:W0:Y:S01]  /*8740*/  LDC R152, c[0x0][0x3a0] ;  /* 0x0000e800ff987b82 */ /* 0x002e220000000800 */
[----:B------:R-:W-:Y:S01]  /*8750*/  VIADD R109, R109, 0x1 ;  /* 0x000000016d6d7836 */ /* 0x000fe20000000000 */
[----:B------:R-:W-:Y:S01]  /*8760*/  IADD3 R0, P2, PT, R0, UR65, RZ ;  /* 0x0000004100007c10 */ /* 0x000fe2000ff5e0ff */
[----:B------:R1:W-:Y:S03]  /*8770*/  STL [R1+0x2fc], R231 ;  /* 0x0002fce701007387 */ /* 0x0003e60000100800 */
[----:B------:R-:W-:Y:S02]  /*8780*/  IADD3.X R2, PT, PT, R2, UR63, RZ, P2, !PT ;  /* 0x0000003f02027c10 */ /* 0x000fe400097fe4ff */
[----:B------:R-:W-:Y:S01]  /*8790*/  IADD3 R106, P5, PT, R106, UR65, RZ ;  /* 0x000000416a6a7c10 */ /* 0x000fe2000ffbe0ff */
[----:B0-----:R-:W-:Y:S01]  /*87a0*/  IMAD R152, R109, -0x80, R152 ;  /* 0xffffff806d987824 */ /* 0x001fe200078e0298 */
[----:B------:R-:W-:Y:S01]  /*87b0*/  PRMT R151, RZ, 0x7610, R151 ;  /* 0x00007610ff977816 */ /* 0x000fe20000000097 */
[----:B-1----:R-:W2:Y:S03]  /*87c0*/  LDL.LU R231, [R1+0x28] ;  /* 0x0000280001e77983 */ /* 0x002ea60000300800 */
[C---:B------:R-:W-:Y:S01]  /*87d0*/  ISETP.GT.AND P0, PT, R152.reuse, RZ, PT ;  /* 0x000000ff9800720c */ /* 0x040fe20003f04270 */
[----:B------:R0:W-:Y:S01]  /*87e0*/  STL [R1+0x2f8], R230 ;  /* 0x0002f8e601007387 */ /* 0x0001e20000100800 */
[----:B------:R-:W-:-:S02]  /*87f0*/  ISETP.GT.AND P3, PT, R152, 0x1, PT ;  /* 0x000000019800780c */ /* 0x000fc40003f64270 */
[----:B------:R-:W-:Y:S02]  /*8800*/  ISETP.GT.AND P2, PT, R152, 0x2, PT ;  /* 0x000000029800780c */ /* 0x000fe40003f44270 */
[----:B------:R-:W-:Y:S02]  /*8810*/  IADD3.X R107, PT, PT, R107, UR63, RZ, P5, !PT ;  /* 0x0000003f6b6b7c10 */ /* 0x000fe4000affe4ff */
[----:B------:R-:W-:Y:S02]  /*8820*/  IADD3 R104, P4, PT, R104, UR65, RZ ;  /* 0x0000004168687c10 */ /* 0x000fe4000ff9e0ff */
[----:B------:R-:W-:Y:S01]  /*8830*/  PRMT R153, RZ, 0x7610, R153 ;  /* 0x00007610ff997816 */ /* 0x000fe20000000099 */
[----:B0-----:R-:W3:Y:S02]  /*8840*/  LDL.LU R230, [R1+0x38] ;  /* 0x0000380001e67983 */ /* 0x001ee40000300800 */
[----:B------:R-:W-:Y:S02]  /*8850*/  @P0 IMAD.MOV.U32 R4, RZ, RZ, R0 ;  /* 0x000000ffff040224 */ /* 0x000fe400078e0000 */
[----:B------:R-:W-:Y:S01]  /*8860*/  @P0 IMAD.MOV.U32 R5, RZ, RZ, R2 ;  /* 0x000000ffff050224 */ /* 0x000fe200078e0002 */
[----:B------:R-:W-:Y:S01]  /*8870*/  IADD3.X R105, PT, PT, R105, UR63, RZ, P4, !PT ;  /* 0x0000003f69697c10 */ /* 0x000fe2000a7fe4ff */
[----:B------:R0:W-:Y:S04]  /*8880*/  STL [R1+0x2f4], R229 ;  /* 0x0002f4e501007387 */ /* 0x0001e80000100800 */
[----:B------:R1:W4:Y:S01]  /*8890*/  @P0 LDG.E.U16 R151, desc[UR30][R4.64] ;  /* 0x0000001e04970981 */ /* 0x000322000c1e1500 */
[----:B------:R-:W-:-:S02]  /*88a0*/  ISETP.GT.AND P0, PT, R152, 0x3, PT ;  /* 0x000000039800780c */ /* 0x000fc40003f04270 */
[----:B------:R-:W-:Y:S02]  /*88b0*/  IADD3 R102, P4, PT, R102, UR65, RZ ;  /* 0x0000004166667c10 */ /* 0x000fe4000ff9e0ff */
[----:B------:R-:W-:Y:S01]  /*88c0*/  PRMT R149, RZ, 0x7610, R149 ;  /* 0x00007610ff957816 */ /* 0x000fe20000000095 */
[----:B0-----:R-:W2:Y:S01]  /*88d0*/  LDL.LU R229, [R1+0x30] ;  /* 0x0000300001e57983 */ /* 0x001ea20000300800 */
[----:B-1----:R-:W-:Y:S02]  /*88e0*/  @P3 IMAD.MOV.U32 R4, RZ, RZ, R106 ;  /* 0x000000ffff043224 */ /* 0x002fe400078e006a */
        /* <DEDUP_REMOVED lines=12> */
[----:B------:R1:W5:Y:S01]  /*89b0*/  @P2 LDG.E.U16 R149, desc[UR30][R4.64] ;  /* 0x0000001e04952981 */ /* 0x000362000c1e1500 */
        /* <DEDUP_REMOVED lines=24> */
[----:B------:R-:W-:-:S04]  /*8b40*/  IADD3.X R95, PT, PT, R95, UR63, RZ, P5, !PT ;  /* 0x0000003f5f5f7c10 */ /* 0x000fc8000affe4ff */
[----:B------:R0:W5:Y:S01]  /*8b50*/  @P2 LDG.E.U16 R6, desc[UR30][R4.64] ;  /* 0x0000001e04062981 */ /* 0x000162000c1e1500 */
[----:B------:R-:W-:Y:S02]  /*8b60*/  ISETP.GT.AND P2, PT, R152, 0x8, PT ;  /* 0x000000089800780c */ /* 0x000fe40003f44270 */
[----:B------:R-:W-:Y:S01]  /*8b70*/  IADD3 R92, P4, PT, R92, UR65, RZ ;  /* 0x000000415c5c7c10 */ /* 0x000fe2000ff9e0ff */
[----:B0-----:R-:W-:Y:S02]  /*8b80*/  @P0 IMAD.MOV.U32 R4, RZ, RZ, R96 ;  /* 0x000000ffff040224 */ /* 0x001fe400078e0060 */
[----:B------:R-:W-:Y:S01]  /*8b90*/  @P0 IMAD.MOV.U32 R5, RZ, RZ, R97 ;  /* 0x000000ffff050224 */ /* 0x000fe200078e0061 */
[----:B------:R-:W-:-:S04]  /*8ba0*/  PRMT R147, RZ, 0x7610, R147 ;  /* 0x00007610ff937816 */ /* 0x000fc80000000093 */
[----:B------:R0:W5:Y:S01]  /*8bb0*/  @P0 LDG.E.U16 R7, desc[UR30][R4.64] ;  /* 0x0000001e04070981 */ /* 0x000162000c1e1500 */
[----:B------:R-:W-:Y:S02]  /*8bc0*/  ISETP.GT.AND P0, PT, R152, 0x9, PT ;  /* 0x000000099800780c */ /* 0x000fe40003f04270 */
[----:B------:R-:W-:Y:S02]  /*8bd0*/  IADD3.X R94, PT, PT, R94, UR63, RZ, P4, !PT ;  /* 0x0000003f5e5e7c10 */ /* 0x000fe4000a7fe4ff */
[----:B------:R-:W-:Y:S01]  /*8be0*/  IADD3 R89, P4, PT, R89, UR65, RZ ;  /* 0x0000004159597c10 */ /* 0x000fe2000ff9e0ff */
[----:B0-----:R-:W-:Y:S02]  /*8bf0*/  @P3 IMAD.MOV.U32 R4, RZ, RZ, R93 ;  /* 0x000000ffff043224 */ /* 0x001fe400078e005d */
[----:B------:R-:W-:Y:S01]  /*8c00*/  @P3 IMAD.MOV.U32 R5, RZ, RZ, R95 ;  /* 0x000000ffff053224 */ /* 0x000fe200078e005f */
[----:B------:R-:W-:Y:S02]  /*8c10*/  PRMT R8, RZ, 0x7610, R8 ;  /* 0x00007610ff087816 */ /* 0x000fe40000000008 */
[----:B------:R-:W-:-:S02]  /*8c20*/  IADD3.X R91, PT, PT, R91, UR63, RZ, P4, !PT ;  /* 0x0000003f5b5b7c10 */ /* 0x000fc4000a7fe4ff */
[----:B------:R0:W5:Y:S01]  /*8c30*/  @P3 LDG.E.U16 R147, desc[UR30][R4.64] ;  /* 0x0000001e04933981 */ /* 0x000162000c1e1500 */
[----:B------:R-:W-:Y:S02]  /*8c40*/  ISETP.GT.AND P3, PT, R152, 0xa, PT ;  /* 0x0000000a9800780c */ /* 0x000fe40003f64270 */
[----:B------:R-:W-:Y:S02]  /*8c50*/  IADD3 R88, P5, PT, R88, UR65, RZ ;  /* 0x0000004158587c10 */ /* 0x000fe4000ffbe0ff */
[----:B------:R-:W-:Y:S01]  /*8c60*/  PRMT R146, RZ, 0x7610, R146 ;  /* 0x00007610ff927816 */ /* 0x000fe20000000092 */
[----:B0-----:R-:W-:Y:S02]  /*8c70*/  @P2 IMAD.MOV.U32 R4, RZ, RZ, R92 ;  /* 0x000000ffff042224 */ /* 0x001fe400078e005c */
        /* <DEDUP_REMOVED lines=248> */
[----:B------:R-:W-:Y:S01]  /*9c00*/  PRMT R128, RZ, 0x7610, R128 ;  /* 0x00007610ff807816 */ /* 0x000fe20000000080 */
[----:B0-----:R-:W-:Y:S02]  /*9c10*/  @P2 IMAD.MOV.U32 R4, RZ, RZ, R223 ;  /* 0x000000ffff042224 */ /* 0x001fe400078e00df */
[----:B------:R-:W-:-:S05]  /*9c20*/  @P2 IMAD.MOV.U32 R5, RZ, RZ, R222 ;  /* 0x000000ffff052224 */ /* 0x000fca00078e00de */
[----:B------:R0:W5:Y:S02]  /*9c30*/  @P2 LDG.E.U16 R26, desc[UR30][R4.64] ;  /* 0x0000001e041a2981 */ /* 0x000164000c1e1500 */
[----:B0-----:R-:W-:Y:S02]  /*9c40*/  @P0 IMAD.MOV.U32 R4, RZ, RZ, R225 ;  /* 0x000000ffff040224 */ /* 0x001fe400078e00e1 */
[----:B------:R-:W-:-:S05]  /*9c50*/  @P0 IMAD.MOV.U32 R5, RZ, RZ, R224 ;  /* 0x000000ffff050224 */ /* 0x000fca00078e00e0 */
[----:B------:R0:W5:Y:S04]  /*9c60*/  @P0 LDG.E.U16 R128, desc[UR30][R4.64] ;  /* 0x0000001e04800981 */ /* 0x000168000c1e1500 */
[----:B------:R-:W4:Y:S01]  /*9c70*/  LDL.LU R5, [R1+0x14] ;  /* 0x0000140001057983 */ /* 0x000f220000300800 */
[C---:B------:R-:W-:Y:S02]  /*9c80*/  ISETP.GT.AND P3, PT, R152.reuse, 0x2e, PT ;  /* 0x0000002e9800780c */ /* 0x040fe40003f64270 */
[----:B------:R-:W-:Y:S02]  /*9c90*/  ISETP.GT.AND P2, PT, R152, 0x2f, PT ;  /* 0x0000002f9800780c */ /* 0x000fe40003f44270 */
[----:B--2---:R-:W-:Y:S02]  /*9ca0*/  IADD3 R108, P5, PT, R108, UR65, RZ ;  /* 0x000000416c6c7c10 */ /* 0x004fe4000ffbe0ff */
[----:B------:R-:W-:-:S02]  /*9cb0*/  IADD3 R227, P4, PT, R227, UR65, RZ ;  /* 0x00000041e3e37c10 */ /* 0x000fc4000ff9e0ff */
[----:B------:R-:W-:Y:S02]  /*9cc0*/  PRMT R27, RZ, 0x7610, R27 ;  /* 0x00007610ff1b7816 */ /* 0x000fe4000000001b */
[----:B------:R-:W-:Y:S02]  /*9cd0*/  ISETP.GT.AND P0, PT, R152, 0x30, PT ;  /* 0x000000309800780c */ /* 0x000fe40003f04270 */
[----:B------:R-:W-:Y:S01]  /*9ce0*/  IADD3.X R226, PT, PT, R226, UR63, RZ, P4, !PT ;  /* 0x0000003fe2e27c10 */ /* 0x000fe2000a7fe4ff */
[----:B0-----:R-:W-:Y:S01]  /*9cf0*/  @P3 IMAD.MOV.U32 R4, RZ, RZ, R108 ;  /* 0x000000ffff043224 */ /* 0x001fe200078e006c */
[----:B------:R0:W-:Y:S01]  /*9d00*/  STL [R1+0x18], R108 ;  /* 0x0000186c01007387 */ /* 0x0001e20000100800 */
[----:B------:R-:W-:Y:S02]  /*9d10*/  IADD3 R231, P4, PT, R231, UR65, RZ ;  /* 0x00000041e7e77c10 */ /* 0x000fe4000ff9e0ff */
[----:B------:R-:W-:Y:S01]  /*9d20*/  PRMT R127, RZ, 0x7610, R127 ;  /* 0x00007610ff7f7816 */ /* 0x000fe2000000007f */
[----:B------:R-:W-:Y:S01]  /*9d30*/  STL [R1+0x20], R227 ;  /* 0x000020e301007387 */ /* 0x000fe20000100800 */
[----:B------:R-:W-:-:S02]  /*9d40*/  IADD3.X R228, PT, PT, R228, UR63, RZ, P4, !PT ;  /* 0x0000003fe4e47c10 */ /* 0x000fc4000a7fe4ff */
[----:B------:R-:W-:Y:S02]  /*9d50*/  PRMT R28, RZ, 0x7610, R28 ;  /* 0x00007610ff1c7816 */ /* 0x000fe4000000001c */
[----:B---3--:R-:W-:Y:S02]  /*9d60*/  IADD3 R230, P4, PT, R230, UR65, RZ ;  /* 0x00000041e6e67c10 */ /* 0x008fe4000ff9e0ff */
[----:B----4-:R-:W-:-:S05]  /*9d70*/  IADD3.X R5, PT, PT, R5, UR63, RZ, P5, !PT ;  /* 0x0000003f05057c10 */ /* 0x010fca000affe4ff */
[----:B------:R1:W-:Y:S04]  /*9d80*/  STL [R1+0x14], R5 ;  /* 0x0000140501007387 */ /* 0x0003e80000100800 */
[----:B------:R2:W5:Y:S01]  /*9d90*/  @P3 LDG.E.U16 R27, desc[UR30][R4.64] ;  /* 0x0000001e041b3981 */ /* 0x000562000c1e1500 */
[----:B------:R-:W-:-:S03]  /*9da0*/  IADD3 R229, P5, PT, R229, UR65, RZ ;  /* 0x00000041e5e57c10 */ /* 0x000fc6000ffbe0ff */
[----:B------:R3:W-:Y:S04]  /*9db0*/  STL [R1+0x1c], R226 ;  /* 0x00001ce201007387 */ /* 0x0007e80000100800 */
[----:B0-----:R-:W4:Y:S01]  /*9dc0*/  LDL.LU R108, [R1+0x34] ;  /* 0x00003400016c7983 */ /* 0x001f220000300800 */
[----:B--2---:R-:W-:Y:S02]  /*9dd0*/  @P2 IMAD.MOV.U32 R4, RZ, RZ, R227 ;  /* 0x000000ffff042224 */ /* 0x004fe400078e00e3 */
[----:B-1----:R-:W-:Y:S02]  /*9de0*/  @P2 IMAD.MOV.U32 R5, RZ, RZ, R226 ;  /* 0x000000ffff052224 */ /* 0x002fe400078e00e2 */
[----:B---3--:R-:W2:Y:S04]  /*9df0*/  LDL.LU R226, [R1+0x40] ;  /* 0x0000400001e27983 */ /* 0x008ea80000300800 */
[----:B------:R-:W-:Y:S04]  /*9e00*/  STL [R1+0x28], R231 ;  /* 0x000028e701007387 */ /* 0x000fe80000100800 */
[----:B------:R0:W5:Y:S04]  /*9e10*/  @P2 LDG.E.U16 R127, desc[UR30][R4.64] ;  /* 0x0000001e047f2981 */ /* 0x000168000c1e1500 */
[----:B------:R1:W-:Y:S01]  /*9e20*/  STL [R1+0x24], R228 ;  /* 0x000024e401007387 */ /* 0x0003e20000100800 */
[----:B0-----:R-:W-:-:S02]  /*9e30*/  @P0 IMAD.MOV.U32 R4, RZ, RZ, R231 ;  /* 0x000000ffff040224 */ /* 0x001fc400078e00e7 */
[----:B------:R-:W-:Y:S02]  /*9e40*/  @P0 IMAD.MOV.U32 R5, RZ, RZ, R228 ;  /* 0x000000ffff050224 */ /* 0x000fe400078e00e4 */
[----:B-1----:R-:W3:Y:S04]  /*9e50*/  LDL.LU R228, [R1+0x3c] ;  /* 0x00003c0001e47983 */ /* 0x002ee80000300800 */
[----:B------:R0:W-:Y:S04]  /*9e60*/  STL [R1+0x30], R229 ;  /* 0x000030e501007387 */ /* 0x0001e80000100800 */
[----:B------:R-:W3:Y:S04]  /*9e70*/  LDL.LU R231, [R1+0x48] ;  /* 0x0000480001e77983 */ /* 0x000ee80000300800 */
[----:B------:R-:W-:Y:S04]  /*9e80*/  STL [R1+0x38], R230 ;  /* 0x000038e601007387 */ /* 0x000fe80000100800 */
[----:B------:R-:W3:Y:S04]  /*9e90*/  LDL.LU R227, [R1+0x50] ;  /* 0x0000500001e37983 */ /* 0x000ee80000300800 */
[----:B------:R1:W5:Y:S04]  /*9ea0*/  @P0 LDG.E.U16 R28, desc[UR30][R4.64] ;  /* 0x0000001e041c0981 */ /* 0x000368000c1e1500 */
[----:B------:R-:W3:Y:S01]  /*9eb0*/  LDL.LU R5, [R1+0x2c] ;  /* 0x00002c0001057983 */ /* 0x000ee20000300800 */
[----:B------:R-:W-:-:S02]  /*9ec0*/  ISETP.GT.AND P3, PT, R152, 0x31, PT ;  /* 0x000000319800780c */ /* 0x000fc40003f64270 */
[C---:B------:R-:W-:Y:S02]  /*9ed0*/  ISETP.GT.AND P2, PT, R152.reuse, 0x32, PT ;  /* 0x000000329800780c */ /* 0x040fe40003f44270 */
[----:B------:R-:W-:Y:S02]  /*9ee0*/  PRMT R126, RZ, 0x7610, R126 ;  /* 0x00007610ff7e7816 */ /* 0x000fe4000000007e */
[----:B------:R-:W-:Y:S02]  /*9ef0*/  ISETP.GT.AND P0, PT, R152, 0x33, PT ;  /* 0x000000339800780c */ /* 0x000fe40003f04270 */
[----:B------:R-:W-:-:S05]  /*9f00*/  PRMT R29, RZ, 0x7610, R29 ;  /* 0x00007610ff1d7816 */ /* 0x000fca000000001d */
[----:B-1----:R-:W-:Y:S01]  /*9f10*/  @P3 IMAD.MOV.U32 R4, RZ, RZ, R229 ;  /* 0x000000ffff043224 */ /* 0x002fe200078e00e5 */
[----:B------:R-:W-:Y:S02]  /*9f20*/  PRMT R125, RZ, 0x7610, R125 ;  /* 0x00007610ff7d7816 */ /* 0x000fe4000000007d */
[----:B----4-:R-:W-:Y:S02]  /*9f30*/  IADD3.X R108, PT, PT, R108, UR63, RZ, P4, !PT ;  /* 0x0000003f6c6c7c10 */ /* 0x010fe4000a7fe4ff */
[----:B--2---:R-:W-:-:S04]  /*9f40*/  IADD3 R226, P4, PT, R226, UR65, RZ ;  /* 0x00000041e2e27c10 */ /* 0x004fc8000ff9e0ff */
[----:B---3--:R-:W-:Y:S02]  /*9f50*/  IADD3.X R228, PT, PT, R228, UR63, RZ, P4, !PT ;  /* 0x0000003fe4e47c10 */ /* 0x008fe4000a7fe4ff */
[----:B------:R-:W-:Y:S02]  /*9f60*/  IADD3 R227, P4, PT, R227, UR65, RZ ;  /* 0x00000041e3e37c10 */ /* 0x000fe4000ff9e0ff */
[----:B------:R-:W-:-:S05]  /*9f70*/  IADD3.X R5, PT, PT, R5, UR63, RZ, P5, !PT ;  /* 0x0000003f05057c10 */ /* 0x000fca000affe4ff */
        /* <DEDUP_REMOVED lines=14> */
[----:B------:R-:W-:Y:S04]  /*a060*/  STL [R1+0x48], R231 ;  /* 0x000048e701007387 */ /* 0x000fe80000100800 */
        /* <DEDUP_REMOVED lines=10> */
[----:B0-----:R-:W-:Y:S01]  /*a110*/  @P3 IMAD.MOV.U32 R4, RZ, RZ, R231 ;  /* 0x000000ffff043224 */ /* 0x001fe200078e00e7 */
        /* <DEDUP_REMOVED lines=9> */
[----:B------:R2:W-:Y:S01]  /*a1b0*/  STL [R1+0x4c], R229 ;  /* 0x00004ce501007387 */ /* 0x0005e20000100800 */
[----:B-1----:R-:W-:Y:S02]  /*a1c0*/  @P2 IMAD.MOV.U32 R4, RZ, RZ, R227 ;  /* 0x000000ffff042224 */ /* 0x002fe400078e00e3 */
[----:B0-----:R-:W-:Y:S02]  /*a1d0*/  @P2 IMAD.MOV.U32 R5, RZ, RZ, R229 ;  /* 0x000000ffff052224 */ /* 0x001fe400078e00e5 */
[----:B--2---:R-:W2:Y:S04]  /*a1e0*/  LDL.LU R229, [R1+0x64] ;  /* 0x0000640001e57983 */ /* 0x004ea80000300800 */
[----:B------:R-:W3:Y:S04]  /*a1f0*/  LDL.LU R227, [R1+0x70] ;  /* 0x0000700001e37983 */ /* 0x000ee80000300800 */
[----:B------:R-:W-:Y:S04]  /*a200*/  STL [R1+0x58], R108 ;  /* 0x0000586c01007387 */ /* 0x000fe80000100800 */
[----:B------:R0:W5:Y:S04]  /*a210*/  @P2 LDG.E.U16 R124, desc[UR30][R4.64] ;  /* 0x0000001e047c2981 */ /* 0x000168000c1e1500 */
[----:B------:R1:W-:Y:S01]  /*a220*/  STL [R1+0x54], R228 ;  /* 0x000054e401007387 */ /* 0x0003e20000100800 */
[----:B0-----:R-:W-:-:S02]  /*a230*/  @P0 IMAD.MOV.U32 R4, RZ, RZ, R108 ;  /* 0x000000ffff040224 */ /* 0x001fc400078e006c */
[----:B------:R-:W-:Y:S02]  /*a240*/  @P0 IMAD.MOV.U32 R5, RZ, RZ, R228 ;  /* 0x000000ffff050224 */ /* 0x000fe400078e00e4 */
[----:B-1----:R-:W4:Y:S04]  /*a250*/  LDL.LU R228, [R1+0x6c] ;  /* 0x00006c0001e47983 */ /* 0x002f280000300800 */
[----:B------:R-:W-:Y:S04]  /*a260*/  STL [R1+0x60], R230 ;  /* 0x000060e601007387 */ /* 0x000fe80000100800 */
[----:B------:R-:W4:Y:S04]  /*a270*/  LDL.LU R231, [R1+0x78] ;  /* 0x0000780001e77983 */ /* 0x000f280000300800 */
[----:B------:R-:W-:Y:S04]  /*a280*/  STL [R1+0x68], R226 ;  /* 0x000068e201007387 */ /* 0x000fe80000100800 */
[----:B------:R-:W4:Y:S04]  /*a290*/  LDL.LU R108, [R1+0x80] ;  /* 0x00008000016c7983 */ /* 0x000f280000300800 */
[----:B------:R0:W5:Y:S04]  /*a2a0*/  @P0 LDG.E.U16 R31, desc[UR30][R4.64] ;  /* 0x0000001e041f0981 */ /* 0x000168000c1e1500 */
[----:B------:R-:W4:Y:S01]  /*a2b0*/  LDL.LU R5, [R1+0x5c] ;  /* 0x00005c0001057983 */ /* 0x000f220000300800 */
[----:B------:R-:W-:-:S02]  /*a2c0*/  ISETP.GT.AND P3, PT, R152, 0x37, PT ;  /* 0x000000379800780c */ /* 0x000fc40003f64270 */
[C---:B------:R-:W-:Y:S02]  /*a2d0*/  ISETP.GT.AND P2, PT, R152.reuse, 0x38, PT ;  /* 0x000000389800780c */ /* 0x040fe40003f44270 */
[----:B------:R-:W-:Y:S02]  /*a2e0*/  PRMT R123, RZ, 0x7610, R123 ;  /* 0x00007610ff7b7816 */ /* 0x000fe4000000007b */
[----:B------:R-:W-:Y:S02]  /*a2f0*/  ISETP.GT.AND P0, PT, R152, 0x39, PT ;  /* 0x000000399800780c */ /* 0x000fe40003f04270 */
[----:B------:R-:W-:-:S05]  /*a300*/  PRMT R32, RZ, 0x7610, R32 ;  /* 0x00007610ff207816 */ /* 0x000fca0000000020 */
[----:B0-----:R-:W-:Y:S01]  /*a310*/  @P3 IMAD.MOV.U32 R4, RZ, RZ, R230 ;  /* 0x000000ffff043224 */ /* 0x001fe200078e00e6 */
[----:B------:R-:W-:Y:S02]  /*a320*/  PRMT R122, RZ, 0x7610, R122 ;  /* 0x00007610ff7a7816 */ /* 0x000fe4000000007a */
[----:B--2---:R-:W-:Y:S02]  /*a330*/  IADD3.X R229, PT, PT, R229, UR63, RZ, P4, !PT ;  /* 0x0000003fe5e57c10 */ /* 0x004fe4000a7fe4ff */
[----:B---3--:R-:W-:-:S04]  /*a340*/  IADD3 R227, P4, PT, R227, UR65, RZ ;  /* 0x00000041e3e37c10 */ /* 0x008fc8000ff9e0ff */
[----:B----4-:R-:W-:Y:S02]  /*a350*/  IADD3.X R228, PT, PT, R228, UR63, RZ, P4, !PT ;  /* 0x0000003fe4e47c10 */ /* 0x010fe4000a7fe4ff */
        /* <DEDUP_REMOVED lines=432> */
[----:B------:R0:W-:Y:S04]  /*be60*/  STL [R1+0x1b0], R230 ;  /* 0x0001b0e601007387 */ /* 0x0001e80000100800 */
        /* <DEDUP_REMOVED lines=10> */
[----:B-1----:R-:W-:Y:S01]  /*bf10*/  @P3 IMAD.MOV.U32 R4, RZ, RZ, R230 ;  /* 0x000000ffff043224 */ /* 0x002fe200078e00e6 */
        /* <DEDUP_REMOVED lines=12> */
[----:B-1----:R-:W-:Y:S01]  /*bfe0*/  @P2 IMAD.MOV.U32 R5, RZ, RZ, R229 ;  /* 0x000000ffff052224 */ /* 0x002fe200078e00e5 */
[----:B------:R-:W2:Y:S04]  /*bff0*/  LDL.LU R227, [R1+0x1d8] ;  /* 0x0001d80001e37983 */ /* 0x000ea80000300800 */
[----:B------:R0:W5:Y:S04]  /*c000*/  @P2 LDG.E.U16 R53, desc[UR30][R4.64] ;  /* 0x0000001e04352981 */ /* 0x000168000c1e1500 */
[----:B------:R-:W-:Y:S04]  /*c010*/  STL [R1+0x1c0], R108 ;  /* 0x0001c06c01007387 */ /* 0x000fe80000100800 */
[----:B------:R1:W-:Y:S01]  /*c020*/  STL [R1+0x1bc], R228 ;  /* 0x0001bce401007387 */ /* 0x0003e20000100800 */
[----:B0-----:R-:W-:-:S02]  /*c030*/  @P0 IMAD.MOV.U32 R4, RZ, RZ, R108 ;  /* 0x000000ffff040224 */ /* 0x001fc400078e006c */
[----:B------:R-:W-:Y:S01]  /*c040*/  @P0 IMAD.MOV.U32 R5, RZ, RZ, R228 ;  /* 0x000000ffff050224 */ /* 0x000fe200078e00e4 */
[----:B---3--:R-:W3:Y:S04]  /*c050*/  LDL.LU R229, [R1+0x1d4] ;  /* 0x0001d40001e57983 */ /* 0x008ee80000300800 */
[----:B------:R0:W-:Y:S04]  /*c060*/  STL [R1+0x1c8], R231 ;  /* 0x0001c8e701007387 */ /* 0x0001e80000100800 */
[----:B-1----:R-:W3:Y:S04]  /*c070*/  LDL.LU R228, [R1+0x1e0] ;  /* 0x0001e00001e47983 */ /* 0x002ee80000300800 */
[----:B------:R-:W-:Y:S04]  /*c080*/  STL [R1+0x1d0], R226 ;  /* 0x0001d0e201007387 */ /* 0x000fe80000100800 */
[----:B------:R1:W5:Y:S04]  /*c090*/  @P0 LDG.E.U16 R59, desc[UR30][R4.64] ;  /* 0x0000001e043b0981 */ /* 0x000368000c1e1500 */
[----:B------:R-:W3:Y:S01]  /*c0a0*/  LDL.LU R108, [R1+0x1e8] ;  /* 0x0001e800016c7983 */ /* 0x000ee20000300800 */
[----:B-1----:R-:W-:-:S03]  /*c0b0*/  IMAD.MOV.U32 R5, RZ, RZ, R231 ;  /* 0x000000ffff057224 */ /* 0x002fc600078e00e7 */
[----:B0-----:R-:W5:Y:S04]  /*c0c0*/  LDL.LU R231, [R1+0x2fc] ;  /* 0x0002fc0001e77983 */ /* 0x001f680000300800 */
[----:B------:R-:W3:Y:S01]  /*c0d0*/  LDL.LU R4, [R1+0x1c4] ;  /* 0x0001c40001047983 */ /* 0x000ee20000300800 */
[C---:B------:R-:W-:Y:S02]  /*c0e0*/  ISETP.GT.AND P3, PT, R152.reuse, 0x64, PT ;  /* 0x000000649800780c */ /* 0x040fe40003f64270 */
[C---:B------:R-:W-:Y:S02]  /*c0f0*/  ISETP.GT.AND P2, PT, R152.reuse, 0x65, PT ;  /* 0x000000659800780c */ /* 0x040fe40003f44270 */
[----:B------:R-:W-:Y:S02]  /*c100*/  PRMT R54, RZ, 0x7610, R54 ;  /* 0x00007610ff367816 */ /* 0x000fe40000000036 */
[----:B------:R-:W-:-:S02]  /*c110*/  ISETP.GT.AND P0, PT, R152, 0x66, PT ;  /* 0x000000669800780c */ /* 0x000fc40003f04270 */
[----:B------:R-:W-:Y:S02]  /*c120*/  PRMT R58, RZ, 0x7610, R58 ;  /* 0x00007610ff3a7816 */ /* 0x000fe4000000003a */
[----:B------:R-:W-:Y:S02]  /*c130*/  PRMT R55, RZ, 0x7610, R55 ;  /* 0x00007610ff377816 */ /* 0x000fe40000000037 */
[----:B----4-:R-:W-:Y:S02]  /*c140*/  IADD3.X R230, PT, PT, R230, UR63, RZ, P4, !PT ;  /* 0x0000003fe6e67c10 */ /* 0x010fe4000a7fe4ff */
[----:B--2---:R-:W-:-:S04]  /*c150*/  IADD3 R227, P4, PT, R227, UR65, RZ ;  /* 0x00000041e3e37c10 */ /* 0x004fc8000ff9e0ff */
[----:B---3--:R-:W-:Y:S02]  /*c160*/  IADD3.X R229, PT, PT, R229, UR63, RZ, P4, !PT ;  /* 0x0000003fe5e57c10 */ /* 0x008fe4000a7fe4ff */
[----:B------:R-:W-:-:S04]  /*c170*/  IADD3.X R4, PT, PT, R4, UR63, RZ, P5, !PT ;  /* 0x0000003f04047c10 */ /* 0x000fc8000affe4ff */
[-C--:B------:R-:W-:Y:S01]  /*c180*/  @P3 LOP3.LUT R5, R5, R4.reuse, RZ, 0x3c, !PT ;  /* 0x0000000405053212 */ /* 0x080fe200078e3cff */
[----:B------:R0:W-:Y:S03]  /*c190*/  STL [R1+0x1c4], R4 ;  /* 0x0001c40401007387 */ /* 0x0001e60000100800 */
[----:B0-----:R-:W-:-:S04]  /*c1a0*/  @P3 LOP3.LUT R4, R5, R4, RZ, 0x3c, !PT ;  /* 0x0000000405043212 */ /* 0x001fc800078e3cff */
[----:B------:R-:W-:Y:S01]  /*c1b0*/  @P3 LOP3.LUT R5, R5, R4, RZ, 0x3c, !PT ;  /* 0x0000000405053212 */ /* 0x000fe200078e3cff */
[----:B------:R0:W-:Y:S04]  /*c1c0*/  STL [R1+0x1cc], R230 ;  /* 0x0001cce601007387 */ /* 0x0001e80000100800 */
[----:B------:R1:W5:Y:S01]  /*c1d0*/  @P3 LDG.E.U16 R54, desc[UR30][R4.64] ;  /* 0x0000001e04363981 */ /* 0x000362000c1e1500 */
[----:B------:R-:W-:Y:S02]  /*c1e0*/  IADD3 R228, P5, PT, R228, UR65, RZ ;  /* 0x00000041e4e47c10 */ /* 0x000fe4000ffbe0ff */
[----:B------:R-:W-:Y:S01]  /*c1f0*/  IADD3 R108, P4, PT, R108, UR65, RZ ;  /* 0x000000416c6c7c10 */ /* 0x000fe2000ff9e0ff */
[----:B-1----:R-:W-:Y:S02]  /*c200*/  @P2 IMAD.MOV.U32 R4, RZ, RZ, R226 ;  /* 0x000000ffff042224 */ /* 0x002fe400078e00e2 */
[----:B------:R-:W-:Y:S01]  /*c210*/  @P2 IMAD.MOV.U32 R5, RZ, RZ, R230 ;  /* 0x000000ffff052224 */ /* 0x000fe200078e00e6 */
[----:B------:R-:W2:Y:S04]  /*c220*/  LDL.LU R226, [R1+0x1e4] ;  /* 0x0001e40001e27983 */ /* 0x000ea80000300800 */
[----:B0-----:R-:W3:Y:S04]  /*c230*/  LDL.LU R230, [R1+0x1f0] ;  /* 0x0001f00001e67983 */ /* 0x001ee80000300800 */
[----:B------:R0:W5:Y:S04]  /*c240*/  @P2 LDG.E.U16 R58, desc[UR30][R4.64] ;  /* 0x0000001e043a2981 */ /* 0x000168000c1e1500 */
[----:B------:R-:W-:Y:S04]  /*c250*/  STL [R1+0x1d8], R227 ;  /* 0x0001d8e301007387 */ /* 0x000fe80000100800 */
[----:B------:R1:W-:Y:S01]  /*c260*/  STL [R1+0x1d4], R229 ;  /* 0x0001d4e501007387 */ /* 0x0003e20000100800 */
[----:B0-----:R-:W-:-:S02]  /*c270*/  @P0 IMAD.MOV.U32 R4, RZ, RZ, R227 ;  /* 0x000000ffff040224 */ /* 0x001fc400078e00e3 */
[----:B------:R-:W-:-:S05]  /*c280*/  @P0 IMAD.MOV.U32 R5, RZ, RZ, R229 ;  /* 0x000000ffff050224 */ /* 0x000fca00078e00e5 */
[----:B------:R0:W5:Y:S04]  /*c290*/  @P0 LDG.E.U16 R55, desc[UR30][R4.64] ;  /* 0x0000001e04370981 */ /* 0x000168000c1e1500 */
[----:B-1----:R-:W4:Y:S04]  /*c2a0*/  LDL.LU R229, [R1+0x1f8] ;  /* 0x0001f80001e57983 */ /* 0x002f280000300800 */
[----:B------:R1:W-:Y:S04]  /*c2b0*/  STL [R1+0x1e0], R228 ;  /* 0x0001e0e401007387 */ /* 0x0003e80000100800 */
[----:B------:R-:W4:Y:S04]  /*c2c0*/  LDL.LU R227, [R1+0x200] ;  /* 0x0002000001e37983 */ /* 0x000f280000300800 */
[----:B------:R-:W-:Y:S04]  /*c2d0*/  STL [R1+0x1e8], R108 ;  /* 0x0001e86c01007387 */ /* 0x000fe80000100800 */
[----:B------:R-:W4:Y:S01]  /*c2e0*/  LDL.LU R5, [R1+0x1dc] ;  /* 0x0001dc0001057983 */ /* 0x000f220000300800 */
[----:B------:R-:W-:-:S02]  /*c2f0*/  ISETP.GT.AND P3, PT, R152, 0x67, PT ;  /* 0x000000679800780c */ /* 0x000fc40003f64270 */
[----:B------:R-:W-:Y:S02]  /*c300*/  ISETP.GT.AND P2, PT, R152, 0x68, PT ;  /* 0x000000689800780c */ /* 0x000fe40003f44270 */
[----:B------:R-:W-:Y:S02]  /*c310*/  PRMT R57, RZ, 0x7610, R57 ;  /* 0x00007610ff397816 */ /* 0x000fe40000000039 */
[----:B------:R-:W-:-:S07]  /*c320*/  PRMT R56, RZ, 0x7610, R56 ;  /* 0x00007610ff387816 */ /* 0x000fce0000000038 */
[----:B0-----:R-:W-:Y:S01]  /*c330*/  @P3 IMAD.MOV.U32 R4, RZ, RZ, R228 ;  /* 0x000000ffff043224 */ /* 0x001fe200078e00e4 */
[----:B--2---:R-:W-:Y:S02]  /*c340*/  IADD3.X R226, PT, PT, R226, UR63, RZ, P4, !PT ;  /* 0x0000003fe2e27c10 */ /* 0x004fe4000a7fe4ff */
[----:B---3--:R-:W-:Y:S02]  /*c350*/  IADD3 R230, P4, PT, R230, UR65, RZ ;  /* 0x00000041e6e67c10 */ /* 0x008fe4000ff9e0ff */
[----:B----4-:R-:W-:-:S05]  /*c360*/  IADD3.X R5, PT, PT, R5, UR63, RZ, P5, !PT ;  /* 0x0000003f05057c10 */ /* 0x010fca000affe4ff */
[----:B------:R0:W-:Y:S04]  /*c370*/  STL [R1+0x1dc], R5 ;  /* 0x0001dc0501007387 */ /* 0x0001e80000100800 */
[----:B------:R2:W5:Y:S04]  /*c380*/  @P3 LDG.E.U16 R57, desc[UR30][R4.64] ;  /* 0x0000001e04393981 */ /* 0x000568000c1e1500 */
[----:B------:R3:W-:Y:S04]  /*c390*/  STL [R1+0x1e4], R226 ;  /* 0x0001e4e201007387 */ /* 0x0007e80000100800 */
[----:B-1----:R-:W4:Y:S01]  /*c3a0*/  LDL.LU R228, [R1+0x1fc] ;  /* 0x0001fc0001e47983 */ /* 0x002f220000300800 */
[----:B--2---:R-:W-:-:S02]  /*c3b0*/  @P2 IMAD.MOV.U32 R4, RZ, RZ, R108 ;  /* 0x000000ffff042224 */ /* 0x004fc400078e006c */
[----:B0-----:R-:W-:Y:S02]  /*c3c0*/  @P2 IMAD.MOV.U32 R5, RZ, RZ, R226 ;  /* 0x000000ffff052224 */ /* 0x001fe400078e00e2 */
[----:B---3--:R-:W2:Y:S04]  /*c3d0*/  LDL.LU R226, [R1+0x208] ;  /* 0x0002080001e27983 */ /* 0x008ea80000300800 */
[----:B------:R-:W3:Y:S04]  /*c3e0*/  LDL.LU R108, [R1+0x210] ;  /* 0x00021000016c7983 */ /* 0x000ee80000300800 */
[----:B------:R0:W5:Y:S04]  /*c3f0*/  @P2 LDG.E.U16 R56, desc[UR30][R4.64] ;  /* 0x0000001e04382981 */ /* 0x000168000c1e1500 */
[----:B------:R1:W-:Y:S01]  /*c400*/  STL [R1+0x1f0], R230 ;  /* 0x0001f0e601007387 */ /* 0x0003e20000100800 */
[----:B0-----:R-:W-:-:S03]  /*c410*/  IMAD.MOV.U32 R5, RZ, RZ, R230 ;  /* 0x000000ffff057224 */ /* 0x001fc600078e00e6 */
[----:B-1----:R-:W5:Y:S04]  /*c420*/  LDL.LU R230, [R1+0x2f8] ;  /* 0x0002f80001e67983 */ /* 0x002f680000300800 */
[----:B------:R-:W2:Y:S01]  /*c430*/  LDL.LU R4, [R1+0x1ec] ;  /* 0x0001ec0001047983 */ /* 0x000ea20000300800 */
[----:B------:R-:W-:Y:S02]  /*c440*/  ISETP.GT.AND P0, PT, R152, 0x69, PT ;  /* 0x000000699800780c */ /* 0x000fe40003f04270 */
[----:B------:R-:W-:Y:S02]  /*c450*/  PRMT R155, RZ, 0x7610, R155 ;  /* 0x00007610ff9b7816 */ /* 0x000fe4000000009b */
[----:B------:R-:W-:Y:S02]  /*c460*/  IADD3 R229, P5, PT, R229, UR65, RZ ;  /* 0x00000041e5e57c10 */ /* 0x000fe4000ffbe0ff */
[----:B--2---:R-:W-:-:S07]  /*c470*/  IADD3.X R4, PT, PT, R4, UR63, RZ, P4, !PT ;  /* 0x0000003f04047c10 */ /* 0x004fce000a7fe4ff */
[-C--:B------:R-:W-:Y:S01]  /*c480*/  @P0 LOP3.LUT R5, R5, R4.reuse, RZ, 0x3c, !PT ;  /* 0x0000000405050212 */ /* 0x080fe200078e3cff */
[----:B------:R0:W-:Y:S03]  /*c490*/  STL [R1+0x1ec], R4 ;  /* 0x0001ec0401007387 */ /* 0x0001e60000100800 */
[----:B0-----:R-:W-:-:S04]  /*c4a0*/  @P0 LOP3.LUT R4, R5, R4, RZ, 0x3c, !PT ;  /* 0x0000000405040212 */ /* 0x001fc800078e3cff */
[----:B------:R-:W-:Y:S01]  /*c4b0*/  @P0 LOP3.LUT R5, R5, R4, RZ, 0x3c, !PT ;  /* 0x0000000405050212 */ /* 0x000fe200078e3cff */
[----:B------:R0:W-:Y:S04]  /*c4c0*/  STL [R1+0x1f8], R229 ;  /* 0x0001f8e501007387 */ /* 0x0001e80000100800 */
[----:B------:R1:W5:Y:S02]  /*c4d0*/  @P0 LDG.E.U16 R155, desc[UR30][R4.64] ;  /* 0x0000001e049b0981 */ /* 0x000364000c1e1500 */
[----:B-1----:R-:W-:Y:S02]  /*c4e0*/  IMAD.MOV.U32 R5, RZ, RZ, R229 ;  /* 0x000000ffff057224 */ /* 0x002fe400078e00e5 */
[----:B0-----:R-:W5:Y:S04]  /*c4f0*/  LDL.LU R229, [R1+0x2f4] ;  /* 0x0002f40001e57983 */ /* 0x001f680000300800 */
[----:B------:R-:W2:Y:S01]  /*c500*/  LDL.LU R4, [R1+0x1f4] ;  /* 0x0001f40001047983 */ /* 0x000ea20000300800 */
[----:B------:R-:W-:-:S02]  /*c510*/  ISETP.GT.AND P3, PT, R152, 0x6a, PT ;  /* 0x0000006a9800780c */ /* 0x000fc40003f64270 */
[----:B------:R-:W-:-:S05]  /*c520*/  IADD3 R227, P4, PT, R227, UR65, RZ ;  /* 0x00000041e3e37c10 */ /* 0x000fca000ff9e0ff */
[----:B------:R-:W-:Y:S01]  /*c530*/  STL [R1+0x200], R227 ;  /* 0x000200e301007387 */ /* 0x000fe20000100800 */
[----:B------:R-:W-:Y:S02]  /*c540*/  ISETP.GT.AND P2, PT, R152, 0x6b, PT ;  /* 0x0000006b9800780c */ /* 0x000fe40003f44270 */
[----:B------:R-:W-:Y:S02]  /*c550*/  PRMT R156, RZ, 0x7610, R156 ;  /* 0x00007610ff9c7816 */ /* 0x000fe4000000009c */
[----:B----4-:R-:W-:Y:S02]  /*c560*/  IADD3.X R228, PT, PT, R228, UR63, RZ, P4, !PT ;  /* 0x0000003fe4e47c10 */ /* 0x010fe4000a7fe4ff */
[----:B------:R-:W-:Y:S02]  /*c570*/  PRMT R157, RZ, 0x7610, R157 ;  /* 0x00007610ff9d7816 */ /* 0x000fe4000000009d */
[----:B------:R-:W-:Y:S02]  /*c580*/  IADD3 R226, P0, PT, R226, UR65, RZ ;  /* 0x00000041e2e27c10 */ /* 0x000fe4000ff1e0ff */
[----:B--2---:R-:W-:-:S04]  /*c590*/  IADD3.X R4, PT, PT, R4, UR63, RZ, P5, !PT ;  /* 0x0000003f04047c10 */ /* 0x004fc8000affe4ff */
[-C--:B------:R-:W-:Y:S01]  /*c5a0*/  @P3 LOP3.LUT R5, R5, R4.reuse, RZ, 0x3c, !PT ;  /* 0x0000000405053212 */ /* 0x080fe200078e3cff */
[----:B------:R0:W-:Y:S03]  /*c5b0*/  STL [R1+0x1f4], R4 ;  /* 0x0001f40401007387 */ /* 0x0001e60000100800 */
[----:B0-----:R-:W-:-:S04]  /*c5c0*/  @P3 LOP3.LUT R4, R5, R4, RZ, 0x3c, !PT ;  /* 0x0000000405043212 */ /* 0x001fc800078e3cff */
[----:B------:R-:W-:-:S05]  /*c5d0*/  @P3 LOP3.LUT R5, R5, R4, RZ, 0x3c, !PT ;  /* 0x0000000405053212 */ /* 0x000fca00078e3cff */
[----:B------:R0:W5:Y:S02]  /*c5e0*/  @P3 LDG.E.U16 R156, desc[UR30][R4.64] ;  /* 0x0000001e049c3981 */ /* 0x000164000c1e1500 */
[----:B0-----:R-:W-:Y:S02]  /*c5f0*/  IMAD.MOV.U32 R4, RZ, RZ, R228 ;  /* 0x000000ffff047224 */ /* 0x001fe400078e00e4 */
[----:B------:R-:W-:-:S05]  /*c600*/  IMAD.MOV.U32 R5, RZ, RZ, R227 ;  /* 0x000000ffff057224 */ /* 0x000fca00078e00e3 */
[----:B------:R-:W-:-:S04]  /*c610*/  @P2 LOP3.LUT R5, R5, R4, RZ, 0x3c, !PT ;  /* 0x0000000405052212 */ /* 0x000fc800078e3cff */
[C---:B------:R-:W-:Y:S01]  /*c620*/  @P2 LOP3.LUT R4, R5.reuse, R4, RZ, 0x3c, !PT ;  /* 0x0000000405042212 */ /* 0x040fe200078e3cff */
[----:B------:R0:W-:Y:S03]  /*c630*/  STL [R1+0x1fc], R228 ;  /* 0x0001fce401007387 */ /* 0x0001e60000100800 */
[----:B------:R-:W-:-:S05]  /*c640*/  @P2 LOP3.LUT R5, R5, R4, RZ, 0x3c, !PT ;  /* 0x0000000405052212 */ /* 0x000fca00078e3cff */
[----:B------:R1:W5:Y:S04]  /*c650*/  @P2 LDG.E.U16 R157, desc[UR30][R4.64] ;  /* 0x0000001e049d2981 */ /* 0x000368000c1e1500 */
[----:B0-----:R-:W5:Y:S04]  /*c660*/  LDL.LU R228, [R1+0x2f0] ;  /* 0x0002f00001e47983 */ /* 0x001f680000300800 */
[----:B------:R-:W5:Y:S01]  /*c670*/  LDL.LU R227, [R1+0x2ec] ;  /* 0x0002ec0001e37983 */ /* 0x000f620000300800 */
[----:B-1----:R-:W-:-:S03]  /*c680*/  IMAD.MOV.U32 R5, RZ, RZ, R226 ;  /* 0x000000ffff057224 */ /* 0x002fc600078e00e2 */
[----:B------:R0:W-:Y:S04]  /*c690*/  STL [R1+0x208], R226 ;  /* 0x000208e201007387 */ /* 0x0001e80000100800 */
[----:B0-----:R-:W5:Y:S04]  /*c6a0*/  LDL.LU R226, [R1+0x2e8] ;  /* 0x0002e80001e27983 */ /* 0x001f680000300800 */
[----:B------:R-:W2:Y:S01]  /*c6b0*/  LDL.LU R4, [R1+0x204] ;  /* 0x0002040001047983 */ /* 0x000ea20000300800 */
[----:B------:R-:W-:Y:S02]  /*c6c0*/  ISETP.GT.AND P4, PT, R152, 0x6c, PT ;  /* 0x0000006c9800780c */ /* 0x000fe40003f84270 */
[----:B------:R-:W-:-:S02]  /*c6d0*/  PRMT R160, RZ, 0x7610, R160 ;  /* 0x00007610ffa07816 */ /* 0x000fc400000000a0 */
[----:B--2---:R-:W-:-:S09]  /*c6e0*/  IADD3.X R4, PT, PT, R4, UR63, RZ, P0, !PT ;  /* 0x0000003f04047c10 */ /* 0x004fd200087fe4ff */
[-C--:B------:R-:W-:Y:S01]  /*c6f0*/  @P4 LOP3.LUT R5, R5, R4.reuse, RZ, 0x3c, !PT ;  /* 0x0000000405054212 */ /* 0x080fe200078e3cff */
[----:B------:R0:W-:Y:S03]  /*c700*/  STL [R1+0x204], R4 ;  /* 0x0002040401007387 */ /* 0x0001e60000100800 */
[----:B0-----:R-:W-:-:S04]  /*c710*/  @P4 LOP3.LUT R4, R5, R4, RZ, 0x3c, !PT ;  /* 0x0000000405044212 */ /* 0x001fc800078e3cff */
[----:B------:R-:W-:-:S05]  /*c720*/  @P4 LOP3.LUT R5, R5, R4, RZ, 0x3c, !PT ;  /* 0x0000000405054212 */ /* 0x000fca00078e3cff */
[----:B------:R0:W5:Y:S04]  /*c730*/  @P4 LDG.E.U16 R160, desc[UR30][R4.64] ;  /* 0x0000001e04a04981 */ /* 0x000168000c1e1500 */
[----:B------:R-:W2:Y:S01]  /*c740*/  LDL.LU R5, [R1+0x20c] ;  /* 0x00020c0001057983 */ /* 0x000ea20000300800 */
[----:B------:R-:W-:Y:S02]  /*c750*/  ISETP.GT.AND P2, PT, R152, 0x6d, PT ;  /* 0x0000006d9800780c */ /* 0x000fe40003f44270 */
[----:B---3--:R-:W-:Y:S02]  /*c760*/  IADD3 R108, P0, PT, R108, UR65, RZ ;  /* 0x000000416c6c7c10 */ /* 0x008fe4000ff1e0ff */
[----:B------:R-:W-:-:S03]  /*c770*/  PRMT R162, RZ, 0x7610, R162 ;  /* 0x00007610ffa27816 */ /* 0x000fc600000000a2 */
[----:B------:R1:W-:Y:S06]  /*c780*/  STL [R1+0x210], R108 ;  /* 0x0002106c01007387 */ /* 0x0003ec0000100800 */
[----:B0-----:R-:W-:Y:S01]  /*c790*/  @P2 IMAD.MOV.U32 R4, RZ, RZ, R108 ;  /* 0x000000ffff042224 */ /* 0x001fe200078e006c */
[----:B--2---:R-:W-:-:S05]  /*c7a0*/  IADD3.X R5, PT, PT, R5, UR63, RZ, P0, !PT ;  /* 0x0000003f05057c10 */ /* 0x004fca00087fe4ff */
[----:B------:R0:W-:Y:S04]  /*c7b0*/  STL [R1+0x20c], R5 ;  /* 0x00020c0501007387 */ /* 0x0001e80000100800 */
[----:B-1----:R-:W5:Y:S04]  /*c7c0*/  LDL.LU R108, [R1+0x2e4] ;  /* 0x0002e400016c7983 */ /* 0x002f680000300800 */
[----:B------:R1:W5:Y:S04]  /*c7d0*/  @P2 LDG.E.U16 R162, desc[UR30][R4.64] ;  /* 0x0000001e04a22981 */ /* 0x000368000c1e1500 */
[----:B------:R-:W2:Y:S04]  /*c7e0*/  LDL.LU R4, [R1+0x214] ;  /* 0x0002140001047983 */ /* 0x000ea80000300800 */
[----:B0-----:R-:W1:Y:S01]  /*c7f0*/  LDL.LU R5, [R1+0x218] ;  /* 0x0002180001057983 */ /* 0x001e620000300800 */
[----:B------:R-:W-:-:S02]  /*c800*/  ISETP.GT.AND P2, PT, R152, 0x6e, PT ;  /* 0x0000006e9800780c */ /* 0x000fc40003f44270 */
[----:B------:R-:W-:Y:S02]  /*c810*/  PRMT R163, RZ, 0x7610, R163 ;  /* 0x00007610ffa37816 */ /* 0x000fe400000000a3 */
[----:B-1----:R-:W-:-:S04]  /*c820*/  IADD3 R5, P0, PT, R5, UR65, RZ ;  /* 0x0000004105057c10 */ /* 0x002fc8000ff1e0ff */
[----:B--2---:R-:W-:Y:S01]  /*c830*/  IADD3.X R4, PT, PT, R4, UR63, RZ, P0, !PT ;  /* 0x0000003f04047c10 */ /* 0x004fe200087fe4ff */
[----:B------:R0:W-:Y:S04]  /*c840*/  STL [R1+0x218], R5 ;  /* 0x0002180501007387 */ /* 0x0001e80000100800 */
[----:B------:R1:W-:Y:S01]  /*c850*/  STL [R1+0x214], R4 ;  /* 0x0002140401007387 */ /* 0x0003e20000100800 */
[----:B0-----:R-:W-:-:S04]  /*c860*/  @P2 LOP3.LUT R5, R5, R4, RZ, 0x3c, !PT ;  /* 0x0000000405052212 */ /* 0x001fc800078e3cff */
[----:B-1----:R-:W-:-:S04]  /*c870*/  @P2 LOP3.LUT R4, R5, R4, RZ, 0x3c, !PT ;  /* 0x0000000405042212 */ /* 0x002fc800078e3cff */
[----:B------:R-:W-:-:S05]  /*c880*/  @P2 LOP3.LUT R5, R5, R4, RZ, 0x3c, !PT ;  /* 0x0000000405052212 */ /* 0x000fca00078e3cff */
[----:B------:R0:W5:Y:S04]  /*c890*/  @P2 LDG.E.U16 R163, desc[UR30][R4.64] ;  /* 0x0000001e04a32981 */ /* 0x000168000c1e1500 */
[----:B------:R-:W2:Y:S04]  /*c8a0*/  LDL.LU R4, [R1+0x21c] ;  /* 0x00021c0001047983 */ /* 0x000ea80000300800 */
[----:B------:R-:W0:Y:S01]  /*c8b0*/  LDL.LU R5, [R1+0x220] ;  /* 0x0002200001057983 */ /* 0x000e220000300800 */
[----:B------:R-:W-:Y:S02]  /*c8c0*/  ISETP.GT.AND P2, PT, R152, 0x6f, PT ;  /* 0x0000006f9800780c */ /* 0x000fe40003f44270 */
[----:B------:R-:W-:-:S02]  /*c8d0*/  PRMT R165, RZ, 0x7610, R165 ;  /* 0x00007610ffa57816 */ /* 0x000fc400000000a5 */
[----:B0-----:R-:W-:-:S04]  /*c8e0*/  IADD3 R5, P0, PT, R5, UR65, RZ ;  /* 0x0000004105057c10 */ /* 0x001fc8000ff1e0ff */
        /* <DEDUP_REMOVED lines=190> */
[----:B------:R-:W-:Y:S01]  /*d4d0*/  PRMT R189, RZ, 0x7610, R189 ;  /* 0x00007610ffbd7816 */ /* 0x000fe200000000bd */
[----:B------:R-:W-:Y:S01]  /*d4e0*/  USHF.L.U32 UR5, UR40, 0x1f, URZ ;  /* 0x0000001f28057899 */ /* 0x000fe200080006ff */
[----:B0-----:R-:W-:-:S04]  /*d4f0*/  IADD3 R5, P0, PT, R5, UR65, RZ ;  /* 0x0000004105057c10 */ /* 0x001fc8000ff1e0ff */
[----:B--2---:R-:W-:Y:S01]  /*d500*/  IADD3.X R4, PT, PT, R4, UR63, RZ, P0, !PT ;  /* 0x0000003f04047c10 */ /* 0x004fe200087fe4ff */
[----:B------:R0:W-:Y:S04]  /*d510*/  STL [R1+0x2a0], R5 ;  /* 0x0002a00501007387 */ /* 0x0001e80000100800 */
[----:B------:R1:W-:Y:S01]  /*d520*/  STL [R1+0x29c], R4 ;  /* 0x00029c0401007387 */ /* 0x0003e20000100800 */
[----:B0-----:R-:W-:-:S04]  /*d530*/  @P2 LOP3.LUT R5, R5, R4, RZ, 0x3c, !PT ;  /* 0x0000000405052212 */ /* 0x001fc800078e3cff */
[----:B-1----:R-:W-:-:S04]  /*d540*/  @P2 LOP3.LUT R4, R5, R4, RZ, 0x3c, !PT ;  /* 0x0000000405042212 */ /* 0x002fc800078e3cff */
[----:B------:R-:W-:-:S05]  /*d550*/  @P2 LOP3.LUT R5, R5, R4, RZ, 0x3c, !PT ;  /* 0x0000000405052212 */ /* 0x000fca00078e3cff */
[----:B------:R0:W5:Y:S02]  /*d560*/  @P2 LDG.E.U16 R189, desc[UR30][R4.64] ;  /* 0x0000001e04bd2981 */ /* 0x000164000c1e1500 */
[----:B0-----:R-:W0:Y:S02]  /*d570*/  S2R R5, SR_TID.X ;  /* 0x0000000000057919 */ /* 0x001e240000002100 */
[----:B0-----:R-:W-:Y:S01]  /*d580*/  LOP3.LUT R4, R5, 0x7f, RZ, 0xc0, !PT ;  /* 0x0000007f05047812 */ /* 0x001fe200078ec0ff */
[----:B------:R-:W-:-:S04]  /*d590*/  IMAD.U32 R5, RZ, RZ, UR5 ;  /* 0x00000005ff057e24 */ /* 0x000fc8000f8e00ff */
[----:B------:R-:W0:Y:S01]  /*d5a0*/  SYNCS.PHASECHK.TRANS64.TRYWAIT P2, [UR4], R5 ;  /* 0x00000005ff0075a7 */ /* 0x000e220008041104 */
[----:B------:R-:W-:Y:S02]  /*d5b0*/  ISETP.GE.AND P0, PT, R4, R152, PT ;  /* 0x000000980400720c */ /* 0x000fe40003f06270 */
[----:B------:R-:W-:Y:S01]  /*d5c0*/  PRMT R4, R151, 0x5410, R153 ;  /* 0x0000541097047816 */ /* 0x000fe20000000099 */
[----:B0-----:R-:W-:Y:S10]  /*d5d0*/  @!P2 BRA `(.L_x_9) ;  /* 0x0000001800aca947 */ /* 0x001ff40003800000 */
.L_x_17:
[----:B------:R-:W2:Y:S01]  /*d5e0*/  LDL.LU R153, [R1+0x8] ;  /* 0x0000080001997983 */ /* 0x000ea20000300800 */
[----:B-----5:R-:W-:-:S03]  /*d5f0*/  PRMT R5, R149, 0x5410, R150 ;  /* 0x0000541095057816 */ /* 0x020fc60000000096 */
[----:B------:R-:W3:Y:S04]  /*d600*/  LDL.LU R152, [R1+0xc] ;  /* 0x00000c0001987983 */ /* 0x000ee80000300800 */
[----:B------:R-:W4:Y:S04]  /*d610*/  LDL.LU R151, [R1+0x10] ;  /* 0x0000100001977983 */ /* 0x000f280000300800 */
[----:B------:R-:W2:Y:S04]  /*d620*/  LDL.LU R149, [R1] ;  /* 0x0000000001957983 */ /* 0x000ea80000300800 */
[----:B------:R-:W2:Y:S01]  /*d630*/  LDL.LU R150, [R1+0x4] ;  /* 0x0000040001967983 */ /* 0x000ea20000300800 */
        /* <DEDUP_REMOVED lines=62> */
[----:B------:R-:W-:Y:S02]  /*da20*/  IADD3 R227, P2, PT, R227, UR66, RZ ;  /* 0x00000042e3e37c10 */ /* 0x000fe4000ff5e0ff */
[----:B------:R0:W-:Y:S01]  /*da30*/  STTM.x64 tmem[UR15+0x10], R4 ;  /* 0x00001004000079ed */ /* 0x0001e2000834000f */
[----:B------:R-:W1:Y:S01]  /*da40*/  FENCE.VIEW.ASYNC.T ;  /* 0x00000000000073c6 */ /* 0x000e620000000200 */
[----:B------:R-:W-:Y:S02]  /*da50*/  IADD3.X R226, PT, PT, R226, UR62, RZ, P2, !PT ;  /* 0x0000003ee2e27c10 */ /* 0x000fe400097fe4ff */
[----:B------:R-:W-:Y:S02]  /*da60*/  IADD3 R229, P4, PT, R229, UR66, RZ ;  /* 0x00000042e5e57c10 */ /* 0x000fe4000ff9e0ff */
[----:B------:R-:W-:-:S02]  /*da70*/  PRMT R111, RZ, 0x7610, R111 ;  /* 0x00007610ff6f7816 */ /* 0x000fc4000000006f */
[----:B------:R-:W-:Y:S02]  /*da80*/  IADD3.X R228, PT, PT, R228, UR62, RZ, P4, !PT ;  /* 0x0000003ee4e47c10 */ /* 0x000fe4000a7fe4ff */
[----:B------:R-:W-:Y:S02]  /*da90*/  IADD3 R231, P3, PT, R231, UR66, RZ ;  /* 0x00000042e7e77c10 */ /* 0x000fe4000ff7e0ff */
[----:B------:R-:W-:Y:S02]  /*daa0*/  IADD3 R233, P2, PT, R233, UR66, RZ ;  /* 0x00000042e9e97c10 */ /* 0x000fe4000ff5e0ff */
[----:B------:R-:W-:Y:S02]  /*dab0*/  IADD3.X R230, PT, PT, R230, UR62, RZ, P3, !PT ;  /* 0x0000003ee6e67c10 */ /* 0x000fe40009ffe4ff */
[----:B------:R-:W-:Y:S02]  /*dac0*/  IADD3.X R232, PT, PT, R232, UR62, RZ, P2, !PT ;  /* 0x0000003ee8e87c10 */ /* 0x000fe400097fe4ff */
[----:B------:R-:W-:-:S02]  /*dad0*/  IADD3 R235, P4, PT, R235, UR66, RZ ;  /* 0x00000042ebeb7c10 */ /* 0x000fc4000ff9e0ff */
[----:B------:R-:W-:Y:S02]  /*dae0*/  IADD3 R237, P3, PT, R237, UR66, RZ ;  /* 0x00000042eded7c10 */ /* 0x000fe4000ff7e0ff */
[----:B------:R-:W-:Y:S02]  /*daf0*/  IADD3.X R234, PT, PT, R234, UR62, RZ, P4, !PT ;  /* 0x0000003eeaea7c10 */ /* 0x000fe4000a7fe4ff */
[----:B------:R-:W-:Y:S02]  /*db00*/  IADD3.X R236, PT, PT, R236, UR62, RZ, P3, !PT ;  /* 0x0000003eecec7c10 */ /* 0x000fe40009ffe4ff */
[----:B------:R-:W-:Y:S02]  /*db10*/  IADD3 R239, P2, PT, R239, UR66, RZ ;  /* 0x00000042efef7c10 */ /* 0x000fe4000ff5e0ff */
[----:B------:R-:W-:Y:S02]  /*db20*/  IADD3 R241, P4, PT, R241, UR66, RZ ;  /* 0x00000042f1f17c10 */ /* 0x000fe4000ff9e0ff */
[----:B------:R-:W-:-:S02]  /*db30*/  IADD3.X R238, PT, PT, R238, UR62, RZ, P2, !PT ;  /* 0x0000003eeeee7c10 */ /* 0x000fc400097fe4ff */
        /* <DEDUP_REMOVED lines=9> */
[----:B------:R-:W-:-:S04]  /*dbd0*/  IADD3 R251, P2, PT, R251, UR66, RZ ;  /* 0x00000042fbfb7c10 */ /* 0x000fc8000ff5e0ff */
[----:B------:R-:W-:Y:S01]  /*dbe0*/  IADD3.X R250, PT, PT, R250, UR62, RZ, P2, !PT ;  /* 0x0000003efafa7c10 */ /* 0x000fe200097fe4ff */
[----:B0-----:R-:W-:Y:S02]  /*dbf0*/  @!P0 IMAD.MOV.U32 R4, RZ, RZ, R227 ;  /* 0x000000ffff048224 */ /* 0x001fe400078e00e3 */
[----:B------:R-:W-:Y:S01]  /*dc00*/  @!P0 IMAD.MOV.U32 R5, RZ, RZ, R226 ;  /* 0x000000ffff058224 */ /* 0x000fe200078e00e2 */
[----:B-1----:R-:W-:Y:S01]  /*dc10*/  BAR.SYNC.DEFER_BLOCKING 0x0 ;  /* 0x0000000000007b1d */ /* 0x002fe20000010000 */
[----:B------:R-:W-:Y:S02]  /*dc20*/  PRMT R6, RZ, 0x7610, R6 ;  /* 0x00007610ff067816 */ /* 0x000fe40000000006 */
[----:B------:R-:W-:Y:S02]  /*dc30*/  PRMT R7, RZ, 0x7610, R7 ;  /* 0x00007610ff077816 */ /* 0x000fe40000000007 */
[----:B------:R-:W-:Y:S01]  /*dc40*/  PRMT R8, RZ, 0x7610, R8 ;  /* 0x00007610ff087816 */ /* 0x000fe20000000008 */
[----:B------:R0:W3:Y:S02]  /*dc50*/  @!P0 LDG.E.U16 R111, desc[UR30][R4.64] ;  /* 0x0000001e046f8981 */ /* 0x0000e4000c1e1500 */
[----:B0-----:R-:W-:-:S02]  /*dc60*/  @!P0 IMAD.MOV.U32 R4, RZ, RZ, R229 ;  /* 0x000000ffff048224 */ /* 0x001fc400078e00e5 */
[----:B------:R-:W-:-:S05]  /*dc70*/  @!P0 IMAD.MOV.U32 R5, RZ, RZ, R228 ;  /* 0x000000ffff058224 */ /* 0x000fca00078e00e4 */
[----:B------:R0:W3:Y:S02]  /*dc80*/  @!P0 LDG.E.U16 R6, desc[UR30][R4.64] ;  /* 0x0000001e04068981 */ /* 0x0000e4000c1e1500 */
[----:B0-----:R-:W-:Y:S02]  /*dc90*/  @!P0 IMAD.MOV.U32 R4, RZ, RZ, R231 ;  /* 0x000000ffff048224 */ /* 0x001fe400078e00e7 */
[----:B------:R-:W-:-:S05]  /*dca0*/  @!P0 IMAD.MOV.U32 R5, RZ, RZ, R230 ;  /* 0x000000ffff058224 */ /* 0x000fca00078e00e6 */
[----:B------:R0:W3:Y:S01]  /*dcb0*/  @!P0 LDG.E.U16 R7, desc[UR30][R4.64] ;  /* 0x0000001e04078981 */ /* 0x0000e2000c1e1500 */
[----:B------:R-:W-:Y:S01]  /*dcc0*/  PRMT R9, RZ, 0x7610, R9 ;  /* 0x00007610ff097816 */ /* 0x000fe20000000009 */
[----:B0-----:R-:W-:Y:S02]  /*dcd0*/  @!P0 IMAD.MOV.U32 R4, RZ, RZ, R233 ;  /* 0x000000ffff048224 */ /* 0x001fe400078e00e9 */
[----:B------:R-:W-:-:S05]  /*dce0*/  @!P0 IMAD.MOV.U32 R5, RZ, RZ, R232 ;  /* 0x000000ffff058224 */ /* 0x000fca00078e00e8 */
[----:B------:R0:W3:Y:S01]  /*dcf0*/  @!P0 LDG.E.U16 R8, desc[UR30][R4.64] ;  /* 0x0000001e04088981 */ /* 0x0000e2000c1e1500 */
[----:B------:R-:W-:Y:S02]  /*dd00*/  PRMT R10, RZ, 0x7610, R10 ;  /* 0x00007610ff0a7816 */ /* 0x000fe4000000000a */
[----:B------:R-:W-:Y:S01]  /*dd10*/  PRMT R11, RZ, 0x7610, R11 ;  /* 0x00007610ff0b7816 */ /* 0x000fe2000000000b */
[----:B0-----:R-:W-:Y:S02]  /*dd20*/  @!P0 IMAD.MOV.U32 R4, RZ, RZ, R235 ;  /* 0x000000ffff048224 */ /* 0x001fe400078e00eb */
        /* <DEDUP_REMOVED lines=24> */
[----:B------:R-:W-:Y:S01]  /*deb0*/  @!P0 IMAD.MOV.U32 R5, RZ, RZ, R246 ;  /* 0x000000ffff058224 */ /* 0x000fe200078e00f6 */
[----:B--2---:R-:W-:-:S04]  /*dec0*/  IADD3 R149, P4, PT, R149, UR66, RZ ;  /* 0x0000004295957c10 */ /* 0x004fc8000ff9e0ff */
[----:B------:R0:W2:Y:S01]  /*ded0*/  @!P0 LDG.E.U16 R15, desc[UR30][R4.64] ;  /* 0x0000001e040f8981 */ /* 0x0000a2000c1e1500 */
[----:B------:R-:W-:Y:S01]  /*dee0*/  IADD3.X R252, PT, PT, R252, UR62, RZ, P4, !PT ;  /* 0x0000003efcfc7c10 */ /* 0x000fe2000a7fe4ff */
[----:B0-----:R-:W-:Y:S02]  /*def0*/  @!P0 IMAD.MOV.U32 R4, RZ, RZ, R249 ;  /* 0x000000ffff048224 */ /* 0x001fe400078e00f9 */
[----:B------:R-:W-:Y:S01]  /*df00*/  @!P0 IMAD.MOV.U32 R5, RZ, RZ, R248 ;  /* 0x000000ffff058224 */ /* 0x000fe200078e00f8 */
[----:B------:R-:W-:-:S04]  /*df10*/  IADD3 R153, P3, PT, R153, UR66, RZ ;  /* 0x0000004299997c10 */ /* 0x000fc8000ff7e0ff */
[----:B------:R0:W2:Y:S01]  /*df20*/  @!P0 LDG.E.U16 R16, desc[UR30][R4.64] ;  /* 0x0000001e04108981 */ /* 0x0000a2000c1e1500 */
[----:B------:R-:W-:Y:S02]  /*df30*/  PRMT R18, RZ, 0x7610, R18 ;  /* 0x00007610ff127816 */ /* 0x000fe40000000012 */
[----:B------:R-:W-:Y:S01]  /*df40*/  IADD3.X R150, PT, PT, R150, UR62, RZ, P3, !PT ;  /* 0x0000003e96967c10 */ /* 0x000fe20009ffe4ff */
[----:B0-----:R-:W-:Y:S02]  /*df50*/  @!P0 IMAD.MOV.U32 R4, RZ, RZ, R251 ;  /* 0x000000ffff048224 */ /* 0x001fe400078e00fb */
[----:B------:R-:W-:Y:S01]  /*df60*/  @!P0 IMAD.MOV.U32 R5, RZ, RZ, R250 ;  /* 0x000000ffff058224 */ /* 0x000fe200078e00fa */
[----:B----4-:R-:W-:-:S04]  /*df70*/  IADD3 R151, P2, PT, R151, UR66, RZ ;  /* 0x0000004297977c10 */ /* 0x010fc8000ff5e0ff */
[----:B------:R0:W4:Y:S01]  /*df80*/  @!P0 LDG.E.U16 R17, desc[UR30][R4.64] ;  /* 0x0000001e04118981 */ /* 0x000122000c1e1500 */
[----:B------:R-:W-:Y:S02]  /*df90*/  PRMT R19, RZ, 0x7610, R19 ;  /* 0x00007610ff137816 */ /* 0x000fe40000000013 */
[----:B---3--:R-:W-:Y:S01]  /*dfa0*/  IADD3.X R152, PT, PT, R152, UR62, RZ, P2, !PT ;  /* 0x0000003e98987c10 */ /* 0x008fe200097fe4ff */
[----:B------:R-:W-:Y:S01]  /*dfb0*/  STL [R1], R149 ;  /* 0x0000009501007387 */ /* 0x000fe20000100800 */
[----:B------:R-:W-:-:S03]  /*dfc0*/  PRMT R20, RZ, 0x7610, R20 ;  /* 0x00007610ff147816 */ /* 0x000fc60000000014 */
[----:B------:R1:W-:Y:S01]  /*dfd0*/  STL [R1+0x10], R151 ;  /* 0x0000109701007387 */ /* 0x0003e20000100800 */
[----:B0-----:R-:W-:Y:S02]  /*dfe0*/  @!P0 IMAD.MOV.U32 R4, RZ, RZ, R149 ;  /* 0x000000ffff048224 */ /* 0x001fe400078e0095 */
[----:B------:R-:W-:Y:S01]  /*dff0*/  @!P0 IMAD.MOV.U32 R5, RZ, RZ, R252 ;  /* 0x000000ffff058224 */ /* 0x000fe200078e00fc */
[----:B------:R-:W-:Y:S04]  /*e000*/  STL [R1+0x8], R153 ;  /* 0x0000089901007387 */ /* 0x000fe80000100800 */
[----:B------:R0:W3:Y:S04]  /*e010*/  @!P0 LDG.E.U16 R18, desc[UR30][R4.64] ;  /* 0x0000001e04128981 */ /* 0x0000e8000c1e1500 */
[----:B------:R-:W-:Y:S01]  /*e020*/  STL [R1+0x4], R150 ;  /* 0x0000049601007387 */ /* 0x000fe20000100800 */
[----:B0-----:R-:W-:-:S02]  /*e030*/  @!P0 IMAD.MOV.U32 R4, RZ, RZ, R153 ;  /* 0x000000ffff048224 */ /* 0x001fc400078e0099 */
[----:B------:R-:W-:-:S05]  /*e040*/  @!P0 IMAD.MOV.U32 R5, RZ, RZ, R150 ;  /* 0x000000ffff058224 */ /* 0x000fca00078e0096 */
[----:B------:R0:W3:Y:S02]  /*e050*/  @!P0 LDG.E.U16 R19, desc[UR30][R4.64] ;  /* 0x0000001e04138981 */ /* 0x0000e4000c1e1500 */
[----:B0-----:R-:W-:Y:S02]  /*e060*/  @!P0 IMAD.MOV.U32 R4, RZ, RZ, R151 ;  /* 0x000000ffff048224 */ /* 0x001fe400078e0097 */
[----:B------:R-:W-:-:S05]  /*e070*/  @!P0 IMAD.MOV.U32 R5, RZ, RZ, R152 ;  /* 0x000000ffff058224 */ /* 0x000fca00078e0098 */
[----:B------:R-:W3:Y:S01]  /*e080*/  @!P0 LDG.E.U16 R20, desc[UR30][R4.64] ;  /* 0x0000001e04148981 */ /* 0x000ee2000c1e1500 */
[----:B------:R-:W-:Y:S01]  /*e090*/  BAR.SYNC.DEFER_BLOCKING 0x0 ;  /* 0x0000000000007b1d */ /* 0x000fe20000010000 */
[----:B-1----:R-:W-:-:S05]  /*e0a0*/  LOP3.LUT R151, R108, 0x20, RZ, 0x3c, !PT ;  /* 0x000000206c977812 */ /* 0x002fca00078e3cff */
[----:B------:R0:W-:Y:S02]  /*e0b0*/  STL [R1+0xc], R152 ;  /* 0x00000c9801007387 */ /* 0x0001e40000100800 */
[C---:B0-----:R-:W-:Y:S02]  /*e0c0*/  LOP3.LUT R152, R108.reuse, 0x10, RZ, 0x3c, !PT ;  /* 0x000000106c987812 */ /* 0x041fe400078e3cff */
[----:B------:R-:W-:Y:S01]  /*e0d0*/  LOP3.LUT R153, R108, 0x50, RZ, 0x3c, !PT ;  /* 0x000000506c997812 */ /* 0x000fe200078e3cff */
[----:B------:R-:W-:Y:S01]  /*e0e0*/  STS.U16 [R108+UR7+0x1000], R111 ;  /* 0x0010006f6c007988 */ /* 0x000fe20008000407 */
[----:B------:R-:W-:-:S04]  /*e0f0*/  ULEA UR4, UR64, UR7, 0x3 ;  /* 0x0000000740047291 */ /* 0x000fc8000f8e18ff */
[----:B------:R-:W-:Y:S01]  /*e100*/  UIADD3 UR4, UPT, UPT, UR4, 0x2000, URZ ;  /* 0x0000200004047890 */ /* 0x000fe2000fffe0ff */
[----:B------:R-:W-:Y:S04]  /*e110*/  STS.U16 [R108+UR7+0x1400], R13 ;  /* 0x0014000d6c007988 */ /* 0x000fe80008000407 */
[----:B------:R-:W-:Y:S04]  /*e120*/  STS.U16 [R152+UR7+0x1080], R6 ;  /* 0x0010800698007988 */ /* 0x000fe80008000407 */
[----:B------:R0:W-:Y:S04]  /*e130*/  STS.U16 [R152+UR7+0x1480], R14 ;  /* 0x0014800e98007988 */ /* 0x0001e80008000407 */
[----:B------:R-:W-:Y:S01]  /*e140*/  STS.U16 [R151+UR7+0x1100], R7 ;  /* 0x0011000797007988 */ /* 0x000fe20008000407 */
[----:B0-----:R-:W-:-:S03]  /*e150*/  LOP3.LUT R152, R108, 0x30, RZ, 0x3c, !PT ;  /* 0x000000306c987812 */ /* 0x001fc600078e3cff */
[----:B--2---:R0:W-:Y:S04]  /*e160*/  STS.U16 [R151+UR7+0x1500], R15 ;  /* 0x0015000f97007988 */ /* 0x0041e80008000407 */
[----:B------:R-:W-:Y:S01]  /*e170*/  STS.U16 [R152+UR7+0x1180], R8 ;  /* 0x0011800898007988 */ /* 0x000fe20008000407 */
[----:B0-----:R-:W-:-:S03]  /*e180*/  LOP3.LUT R151, R108, 0x40, RZ, 0x3c, !PT ;  /* 0x000000406c977812 */ /* 0x001fc600078e3cff */
[----:B------:R0:W-:Y:S04]  /*e190*/  STS.U16 [R152+UR7+0x1580], R16 ;  /* 0x0015801098007988 */ /* 0x0001e80008000407 */
[----:B------:R-:W-:Y:S01]  /*e1a0*/  STS.U16 [R151+UR7+0x1200], R9 ;  /* 0x0012000997007988 */ /* 0x000fe20008000407 */
[----:B0-----:R-:W-:-:S03]  /*e1b0*/  LOP3.LUT R152, R108, 0x60, RZ, 0x3c, !PT ;  /* 0x000000606c987812 */ /* 0x001fc600078e3cff */
[----:B----4-:R0:W-:Y:S04]  /*e1c0*/  STS.U16 [R151+UR7+0x1600], R17 ;  /* 0x0016001197007988 */ /* 0x0101e80008000407 */
[----:B------:R1:W-:Y:S01]  /*e1d0*/  STS.U16 [R153+UR7+0x1280], R10 ;  /* 0x0012800a99007988 */ /* 0x0003e20008000407 */
[----:B0-----:R-:W-:-:S03]  /*e1e0*/  LOP3.LUT R151, R108, 0x70, RZ, 0x3c, !PT ;  /* 0x000000706c977812 */ /* 0x001fc600078e3cff */
[----:B---3--:R1:W-:Y:S04]  /*e1f0*/  STS.U16 [R153+UR7+0x1680], R18 ;  /* 0x0016801299007988 */ /* 0x0083e80008000407 */
[----:B------:R1:W-:Y:S04]  /*e200*/  STS.U16 [R152+UR7+0x1300], R11 ;  /* 0x0013000b98007988 */ /* 0x0003e80008000407 */
[----:B------:R1:W-:Y:S04]  /*e210*/  STS.U16 [R152+UR7+0x1700], R19 ;  /* 0x0017001398007988 */ /* 0x0003e80008000407 */
[----:B------:R1:W-:Y:S04]  /*e220*/  STS.U16 [R151+UR7+0x1380], R12 ;  /* 0x0013800c97007988 */ /* 0x0003e80008000407 */
[----:B------:R1:W-:Y:S01]  /*e230*/  STS.U16 [R151+UR7+0x1780], R20 ;  /* 0x0017801497007988 */ /* 0x0003e20008000407 */
[----:B------:R0:W-:Y:S06]  /*e240*/  MEMBAR.ALL.CTA ;  /* 0x0000000000007992 */ /* 0x0001ec0000008000 */
[----:B0-----:R-:W0:Y:S02]  /*e250*/  FENCE.VIEW.ASYNC.S ;  /* 0x00000000000073c6 */ /* 0x001e240000000000 */
[----:B0-----:R-:W-:Y:S06]  /*e260*/  BAR.SYNC.DEFER_BLOCKING 0x0 ;  /* 0x0000000000007b1d */ /* 0x001fec0000010000 */
[----:B------:R-:W-:Y:S05]  /*e270*/  BRA.U UP1, `(.L_x_10) ;  /* 0x0000000101907547 */ /* 0x000fea000b800000 */
[----:B------:R-:W-:Y:S02]  /*e280*/  UIADD3 UR67, UPT, UPT, UR13, 0x18, URZ ;  /* 0x000000180d437890 */ /* 0x000fe4000fffe0ff */
[----:B------:R-:W-:Y:S02]  /*e290*/  UIADD3 UR68, UPT, UPT, UR13, 0x20, URZ ;  /* 0x000000200d447890 */ /* 0x000fe4000fffe0ff */
[----:B------:R-:W-:Y:S02]  /*e2a0*/  UIADD3 UR69, UPT, UPT, UR13, 0x28, URZ ;  /* 0x000000280d457890 */ /* 0x000fe4000fffe0ff */
[----:B------:R-:W-:Y:S02]  /*e2b0*/  UIADD3 UR70, UPT, UPT, UR13, 0x30, URZ ;  /* 0x000000300d467890 */ /* 0x000fe4000fffe0ff */
[----:B------:R-:W-:Y:S02]  /*e2c0*/  UIADD3 UR71, UPT, UPT, UR13, 0x38, URZ ;  /* 0x000000380d477890 */ /* 0x000fe4000fffe0ff */
[----:B------:R-:W-:Y:S01]  /*e2d0*/  UIADD3 UR72, UPT, UPT, UR13, 0x40, URZ ;  /* 0x000000400d487890 */ /* 0x000fe2000fffe0ff */
[----:B------:R-:W-:Y:S01]  /*e2e0*/  UMOV UR40, 0x0 ;  /* 0x0000000000287882 */ /* 0x000fe20000000000 */
[----:B------:R-:W-:Y:S01]  /*e2f0*/  UMOV UR41, 0x8040490 ;  /* 0x0804049000297882 */ /* 0x000fe20000000000 */
[----:B------:R-:W-:Y:S01]  /*e300*/  UMOV UR55, 0x40004040 ;  /* 0x4000404000377882 */ /* 0x000fe20000000000 */
[----:B------:R-:W-:-:S02]  /*e310*/  UIADD3 UR73, UPT, UPT, UR13, 0x48, URZ ;  /* 0x000000480d497890 */ /* 0x000fc4000fffe0ff */
[----:B------:R0:W-:Y:S01]  /*e320*/  UTCHMMA tmem[UR60], gdesc[UR54], tmem[UR13], tmem[UR40], idesc[UR41], UPT ;  /* 0x00ff28363c0079ea */ /* 0x0001e2000b80000d */
[----:B------:R-:W-:Y:S01]  /*e330*/  UMOV UR42, 0x0 ;  /* 0x00000000002a7882 */ /* 0x000fe20000000000 */
[----:B------:R-:W-:Y:S01]  /*e340*/  UMOV UR43, 0x8040490 ;  /* 0x08040490002b7882 */ /* 0x000fe20000000000 */
[----:B------:R-:W-:Y:S01]  /*e350*/  UMOV UR44, 0x0 ;  /* 0x00000000002c7882 */ /* 0x000fe20000000000 */
[----:B------:R-:W-:Y:S01]  /*e360*/  UMOV UR45, 0x8040490 ;  /* 0x08040490002d7882 */ /* 0x000fe20000000000 */
        /* <DEDUP_REMOVED lines=11> */
[----:B------:R-:W-:Y:S01]  /*e420*/  UMOV UR5, URZ ;  /* 0x000000ff00057c82 */ /* 0x000fe20008000000 */
[----:B------:R0:W-:Y:S01]  /*e430*/  UTCHMMA tmem[UR70], gdesc[UR32], tmem[UR13], tmem[UR48], idesc[UR49], UPT ;  /* 0x00ff3020460079ea */ /* 0x0001e2000b80000d */
[----:B------:R-:W-:Y:S01]  /*e440*/  UMOV UR56, 0x0 ;  /* 0x0000000000387882 */ /* 0x000fe20000000000 */
[----:B------:R-:W-:Y:S01]  /*e450*/  UMOV UR57, 0x8040490 ;  /* 0x0804049000397882 */ /* 0x000fe20000000000 */
[----:B------:R0:W-:Y:S01]  /*e460*/  UTCHMMA tmem[UR71], gdesc[UR34], tmem[UR13], tmem[UR50], idesc[UR51], UPT ;  /* 0x00ff3222470079ea */ /* 0x0001e2000b80000d */
[----:B------:R-:W-:Y:S01]  /*e470*/  UMOV UR5, UR4 ;  /* 0x0000000400057c82 */ /* 0x000fe20008000000 */
[----:B------:R0:W-:Y:S01]  /*e480*/  UTCHMMA tmem[UR72], gdesc[UR36], tmem[UR13], tmem[UR52], idesc[UR53], UPT ;  /* 0x00ff3424480079ea */ /* 0x0001e2000b80000d */
[----:B------:R0:W-:Y:S01]  /*e490*/  UTCHMMA tmem[UR73], gdesc[UR38], tmem[UR13], tmem[UR56], idesc[UR57], UPT ;  /* 0x00ff3826490079ea */ /* 0x0001e2000b80000d */
[----:B------:R0:W-:Y:S01]  /*e4a0*/  UTCBAR [UR5], URZ ;  /* 0x000000ff050073e9 */ /* 0x0001e200080000ff */
[----:B------:R-:W-:Y:S01]  /*e4b0*/  NOP ;  /* 0x0000000000007918 */ /* 0x000fe20000000000 */
.L_x_10:
[----:B------:R-:W-:Y:S01]  /*e4c0*/  UIADD3 UR64, UPT, UPT, UR64, 0x1, URZ ;  /* 0x0000000140407890 */ /* 0x000fe2000fffe0ff */
[----:B------:R-:W-:Y:S01]  /*e4d0*/  ISETP.NE.U32.AND P0, PT, R109, UR59, PT ;  /* 0x0000003b6d007c0c */ /* 0x000fe2000bf05070 */
[----:B0-----:R-:W-:Y:S02]  /*e4e0*/  UMOV UR40, UR61 ;  /* 0x0000003d00287c82 */ /* 0x001fe40008000000 */
[----:B------:R-:W-:-:S04]  /*e4f0*/  UISETP.GT.AND UP2, UPT, UR64, 0x1, UPT ;  /* 0x000000014000788c */ /* 0x000fc8000bf44270 */
[----:B------:R-:W-:Y:S02]  /*e500*/  USEL UR5, URZ, 0x1, !UP2 ;  /* 0x00000001ff057887 */ /* 0x000fe4000d000000 */
[----:B------:R-:W-:Y:S02]  /*e510*/  USEL UR64, UR64, URZ, !UP2 ;  /* 0x000000ff40407287 */ /* 0x000fe4000d000000 */
[----:B------:R-:W-:-:S07]  /*e520*/  ULOP3.LUT UR5, UR61, UR5, URZ, 0x3c, !UPT ;  /* 0x000000053d057292 */ /* 0x000fce000f8e3cff */
[----:B------:R-:W-:Y:S01]  /*e530*/  UMOV UR61, UR5 ;  /* 0x00000005003d7c82 */ /* 0x000fe20008000000 */
[----:B------:R-:W-:Y:S05]  /*e540*/  @P0 BRA `(.L_x_11) ;  /* 0xffffffa0007c0947 */ /* 0x000fea000383ffff */
.L_x_8:
[----:B------:R-:W0:Y:S01]  /*e550*/  LDCU UR22, c[0x0][0x3a0] ;  /* 0x00007400ff1677ac */ /* 0x000e220008000800 */
[----:B------:R-:W2:Y:S01]  /*e560*/  LDCU UR23, c[0x0][0x3b4] ;  /* 0x00007680ff1777ac */ /* 0x000ea20008000800 */
[----:B------:R-:W3:Y:S01]  /*e570*/  LDCU UR5, c[0x0][0x3b8] ;  /* 0x00007700ff0577ac */ /* 0x000ee20008000800 */
[----:B------:R-:W4:Y:S01]  /*e580*/  LDCU.128 UR24, c[0x0][0x390] ;  /* 0x00007200ff1877ac */ /* 0x000f220008000c00 */
[----:B0-----:R-:W-:-:S04]  /*e590*/  UIADD3 UR22, UPT, UPT, UR22, 0x7f, URZ ;  /* 0x0000007f16167890 */ /* 0x001fc8000fffe0ff */
[----:B------:R-:W-:-:S09]  /*e5a0*/  UISETP.GE.AND UP1, UPT, UR22, 0x80, UPT ;  /* 0x000000801600788c */ /* 0x000fd2000bf26270 */
[----:B--234-:R-:W-:Y:S05]  /*e5b0*/  BRA.U !UP1, `(.L_x_12) ;  /* 0x0000000109107547 */ /* 0x01cfea000b800000 */
[----:B------:R-:W-:-:S06]  /*e5c0*/  USHF.L.U32 UR40, UR40, 0x1f, URZ ;  /* 0x0000001f28287899 */ /* 0x000fcc00080006ff */
[----:B------:R-:W-:-:S04]  /*e5d0*/  IMAD.U32 R0, RZ, RZ, UR40 ;  /* 0x00000028ff007e24 */ /* 0x000fc8000f8e00ff */
[----:B------:R-:W0:Y:S02]  /*e5e0*/  SYNCS.PHASECHK.TRANS64.TRYWAIT P0, [UR4], R0 ;  /* 0x00000000ff0075a7 */ /* 0x000e240008001104 */
[----:B0-----:R-:W-:Y:S05]  /*e5f0*/  @!P0 BRA `(.L_x_13) ;  /* 0x0000000800b08947 */ /* 0x001fea0003800000 */
.L_x_12:
[----:B------:R-:W2:Y:S01]  /*e600*/  LDL.LU R2, [R1+0x2e0] ;  /* 0x0002e00001027983 */ /* 0x000ea20000300800 */
[----:B------:R-:W-:Y:S01]  /*e610*/  UIMAD UR4, UR6, UR5, URZ ;  /* 0x00000005060472a4 */ /* 0x000fe2000f8e02ff */
[----:B------:R-:W-:Y:S01]  /*e620*/  IMAD.U32 R24, RZ, RZ, UR27 ;  /* 0x0000001bff187e24 */ /* 0x000fe2000f8e00ff */
[----:B------:R-:W-:Y:S04]  /*e630*/  BAR.SYNC.DEFER_BLOCKING 0x0 ;  /* 0x0000000000007b1d */ /* 0x000fe80000010000 */
[----:B------:R-:W-:Y:S02]  /*e640*/  IMAD.U32 R3, RZ, RZ, UR4 ;  /* 0x00000004ff037e24 */ /* 0x000fe4000f8e00ff */
[----:B------:R-:W0:Y:S02]  /*e650*/  @!P1 SYNCS.CCTL.IV [UR7+0x2000] ;  /* 0x00200000ff0099b1 */ /* 0x000e240008000007 */
[----:B0-----:R-:W-:Y:S06]  /*e660*/  BAR.SYNC.DEFER_BLOCKING 0x0 ;  /* 0x0000000000007b1d */ /* 0x001fec0000010000 */
[----:B-1----:R-:W0:Y:S01]  /*e670*/  LDTM.x16 R4, tmem[UR15] ;  /* 0x0000000f000479ee */ /* 0x002e220008240000 */
[----:B------:R-:W-:-:S04]  /*e680*/  UIADD3 UR15, UPT, UPT, UR4, UR5, URZ ;  /* 0x00000005040f7290 */ /* 0x000fc8000fffe0ff */
[----:B------:R-:W-:-:S06]  /*e690*/  UIADD3 UR4, UPT, UPT, UR15, UR5, URZ ;  /* 0x000000050f047290 */ /* 0x000fcc000fffe0ff */
[----:B------:R-:W-:Y:S01]  /*e6a0*/  IMAD.U32 R23, RZ, RZ, UR4 ;  /* 0x00000004ff177e24 */ /* 0x000fe2000f8e00ff */
[----:B------:R-:W-:Y:S01]  /*e6b0*/  UIADD3 UR4, UPT, UPT, UR4, UR5, URZ ;  /* 0x0000000504047290 */ /* 0x000fe2000fffe0ff */
[----:B------:R-:W1:Y:S01]  /*e6c0*/  @!P1 SYNCS.CCTL.IV [UR7+0x2008] ;  /* 0x00200800ff0099b1 */ /* 0x000e620008000007 */
[----:B------:R-:W-:Y:S01]  /*e6d0*/  NOP ;  /* 0x0000000000007918 */ /* 0x000fe20000000000 */
[----:B0-----:R-:W-:Y:S02]  /*e6e0*/  F2FP.BF16.F32.PACK_AB R20, R7, R6 ;  /* 0x000000060714723e */ /* 0x001fe400000010ff */
[----:B------:R-:W-:Y:S02]  /*e6f0*/  F2FP.BF16.F32.PACK_AB R8, R9, R8 ;  /* 0x000000080908723e */ /* 0x000fe400000010ff */
[----:B------:R-:W-:Y:S02]  /*e700*/  F2FP.BF16.F32.PACK_AB R10, R11, R10 ;  /* 0x0000000a0b0a723e */ /* 0x000fe400000010ff */
[----:B------:R-:W-:-:S02]  /*e710*/  F2FP.BF16.F32.PACK_AB R12, R13, R12 ;  /* 0x0000000c0d0c723e */ /* 0x000fc400000010ff */
[----:B------:R-:W-:Y:S02]  /*e720*/  F2FP.BF16.F32.PACK_AB R14, R15, R14 ;  /* 0x0000000e0f0e723e */ /* 0x000fe400000010ff */
[----:B------:R-:W-:Y:S02]  /*e730*/  F2FP.BF16.F32.PACK_AB R16, R17, R16 ;  /* 0x000000101110723e */ /* 0x000fe400000010ff */
[----:B------:R-:W-:Y:S01]  /*e740*/  F2FP.BF16.F32.PACK_AB R18, R19, R18 ;  /* 0x000000121312723e */ /* 0x000fe200000010ff */
[C---:B--2---:R-:W-:Y:S01]  /*e750*/  IMAD R0, R2.reuse, UR23, RZ ;  /* 0x0000001702007c24 */ /* 0x044fe2000f8e02ff */
[----:B------:R-:W-:-:S04]  /*e760*/  ISETP.GE.AND P0, PT, R2, UR26, PT ;  /* 0x0000001a02007c0c */ /* 0x000fc8000bf06270 */
[----:B------:R-:W-:Y:S02]  /*e770*/  LEA R21, P2, R0, UR24, 0x1 ;  /* 0x0000001800157c11 */ /* 0x000fe4000f8408ff */
[----:B------:R-:W-:Y:S01]  /*e780*/  ISETP.GT.AND P3, PT, R24, UR6, !P0 ;  /* 0x0000000618007c0c */ /* 0x000fe2000c764270 */
[----:B------:R-:W-:Y:S01]  /*e790*/  UIADD3 UR6, UPT, UPT, UR4, UR5, URZ ;  /* 0x0000000504067290 */ /* 0x000fe2000fffe0ff */
[----:B------:R-:W-:Y:S02]  /*e7a0*/  LEA.HI.X.SX32 R22, R0, UR25, 0x1, P2 ;  /* 0x0000001900167c11 */ /* 0x000fe400090f0eff */
[----:B------:R-:W-:Y:S01]  /*e7b0*/  F2FP.BF16.F32.PACK_AB R0, R5, R4 ;  /* 0x000000040500723e */ /* 0x000fe200000010ff */
[----:B------:R-:W-:Y:S01]  /*e7c0*/  IMAD.U32 R5, RZ, RZ, UR15 ;  /* 0x0000000fff057e24 */ /* 0x000fe2000f8e00ff */
[C---:B------:R-:W-:Y:S01]  /*e7d0*/  LEA R2, P4, R3.reuse, R21, 0x1 ;  /* 0x0000001503027211 */ /* 0x040fe200078808ff */
[----:B------:R-:W-:Y:S01]  /*e7e0*/  UIADD3 UR7, UPT, UPT, UR6, UR5, URZ ;  /* 0x0000000506077290 */ /* 0x000fe2000fffe0ff */
[----:B------:R-:W-:Y:S01]  /*e7f0*/  ISETP.GT.AND P2, PT, R24, UR8, !P0 ;  /* 0x0000000818007c0c */ /* 0x000fe2000c744270 */
[----:B------:R-:W-:Y:S01]  /*e800*/  IMAD.U32 R9, RZ, RZ, UR6 ;  /* 0x00000006ff097e24 */ /* 0x000fe2000f8e00ff */
[----:B------:R-:W-:-:S02]  /*e810*/  LEA.HI.X.SX32 R3, R3, R22, 0x1, P4 ;  /* 0x0000001603037211 */ /* 0x000fc400020f0eff */
[CC--:B------:R-:W-:Y:S02]  /*e820*/  LEA R4, P4, R5.reuse, R21.reuse, 0x1 ;  /* 0x0000001505047211 */ /* 0x0c0fe400078808ff */
[C---:B------:R-:W-:Y:S01]  /*e830*/  ISETP.GT.AND P5, PT, R24.reuse, UR9, !P0 ;  /* 0x0000000918007c0c */ /* 0x040fe2000c7a4270 */
[----:B------:R0:W-:Y:S01]  /*e840*/  @P3 STG.E.U16 desc[UR30][R2.64], R0 ;  /* 0x0000000002003986 */ /* 0x0001e2000c10151e */
[-C--:B------:R-:W-:Y:S02]  /*e850*/  LEA.HI.X.SX32 R5, R5, R22.reuse, 0x1, P4 ;  /* 0x0000001605057211 */ /* 0x080fe400020f0eff */
[C---:B------:R-:W-:Y:S02]  /*e860*/  LEA R6, P1, R23.reuse, R21, 0x1 ;  /* 0x0000001517067211 */ /* 0x040fe400078208ff */
[----:B------:R-:W-:Y:S02]  /*e870*/  ISETP.GT.AND P4, PT, R24, UR10, !P0 ;  /* 0x0000000a18007c0c */ /* 0x000fe4000c784270 */
[----:B------:R-:W-:-:S02]  /*e880*/  LEA.HI.X.SX32 R7, R23, R22, 0x1, P1 ;  /* 0x0000001617077211 */ /* 0x000fc400008f0eff */
[----:B------:R-:W-:Y:S02]  /*e890*/  ISETP.GT.AND P1, PT, R24, UR12, !P0 ;  /* 0x0000000c18007c0c */ /* 0x000fe4000c724270 */
[----:B0-----:R-:W-:Y:S01]  /*e8a0*/  PRMT R3, R0, 0x7632, R3 ;  /* 0x0000763200037816 */ /* 0x001fe20000000003 */
[----:B------:R-:W-:Y:S01]  /*e8b0*/  IMAD.U32 R0, RZ, RZ, UR4 ;  /* 0x00000004ff007e24 */ /* 0x000fe2000f8e00ff */
[----:B------:R-:W-:-:S03]  /*e8c0*/  UIADD3 UR4, UPT, UPT, UR7, UR5, URZ ;  /* 0x0000000507047290 */ /* 0x000fc6000fffe0ff */
[----:B------:R0:W-:Y:S01]  /*e8d0*/  @P2 STG.E.U16 desc[UR30][R4.64], R3 ;  /* 0x0000000304002986 */ /* 0x0001e2000c10151e */
[----:B------:R-:W-:-:S03]  /*e8e0*/  LEA R2, P2, R0, R21, 0x1 ;  /* 0x0000001500027211 */ /* 0x000fc600078408ff */
[----:B------:R2:W-:Y:S01]  /*e8f0*/  @P5 STG.E.U16 desc[UR30][R6.64], R20 ;  /* 0x0000001406005986 */ /* 0x0005e2000c10151e */
[----:B------:R-:W-:Y:S02]  /*e900*/  ISETP.GT.AND P5, PT, R24, UR11, !P0 ;  /* 0x0000000b18007c0c */ /* 0x000fe4000c7a4270 */
[CC--:B0-----:R-:W-:Y:S02]  /*e910*/  LEA R4, P3, R9.reuse, R21.reuse, 0x1 ;  /* 0x0000001509047211 */ /* 0x0c1fe400078608ff */
[-C--:B------:R-:W-:Y:S01]  /*e920*/  LEA.HI.X.SX32 R3, R0, R22.reuse, 0x1, P2 ;  /* 0x0000001600037211 */ /* 0x080fe200010f0eff */
[----:B------:R-:W-:Y:S01]  /*e930*/  IMAD.U32 R0, RZ, RZ, UR7 ;  /* 0x00000007ff007e24 */ /* 0x000fe2000f8e00ff */
[----:B------:R-:W-:Y:S01]  /*e940*/  LEA.HI.X.SX32 R5, R9, R22, 0x1, P3 ;  /* 0x0000001609057211 */ /* 0x000fe200018f0eff */
[----:B------:R-:W-:Y:S01]  /*e950*/  IMAD.U32 R9, RZ, RZ, UR4 ;  /* 0x00000004ff097e24 */ /* 0x000fe2000f8e00ff */
[----:B--2---:R-:W-:Y:S01]  /*e960*/  PRMT R7, R20, 0x7632, R7 ;  /* 0x0000763214077816 */ /* 0x004fe20000000007 */
[----:B------:R-:W-:Y:S01]  /*e970*/  UIADD3 UR4, UPT, UPT, UR4, UR5, URZ ;  /* 0x0000000504047290 */ /* 0x000fe2000fffe0ff */
[----:B------:R-:W-:-:S02]  /*e980*/  LEA R6, P2, R0, R21, 0x1 ;  /* 0x0000001500067211 */ /* 0x000fc400078408ff */
[----:B------:R-:W-:Y:S01]  /*e990*/  PRMT R20, R8, 0x7610, R20 ;  /* 0x0000761008147816 */ /* 0x000fe20000000014 */
[----:B------:R0:W-:Y:S01]  /*e9a0*/  @P4 STG.E.U16 desc[UR30][R2.64], R7 ;  /* 0x0000000702004986 */ /* 0x0001e2000c10151e */
[----:B------:R-:W-:Y:S01]  /*e9b0*/  UIADD3 UR6, UPT, UPT, UR4, UR5, URZ ;  /* 0x0000000504067290 */ /* 0x000fe2000fffe0ff */
[C---:B------:R-:W-:Y:S02]  /*e9c0*/  ISETP.GT.AND P3, PT, R24.reuse, UR14, !P0 ;  /* 0x0000000e18007c0c */ /* 0x040fe4000c764270 */
[----:B------:R2:W-:Y:S01]  /*e9d0*/  @P5 STG.E.U16 desc[UR30][R4.64], R20 ;  /* 0x0000001404005986 */ /* 0x0005e2000c10151e */
[C---:B------:R-:W-:Y:S02]  /*e9e0*/  ISETP.GT.AND P4, PT, R24.reuse, UR18, !P0 ;  /* 0x0000001218007c0c */ /* 0x040fe4000c784270 */
[----:B------:R-:W-:Y:S02]  /*e9f0*/  ISETP.GT.AND P5, PT, R24, UR19, !P0 ;  /* 0x0000001318007c0c */ /* 0x000fe4000c7a4270 */
[----:B0-----:R-:W-:Y:S01]  /*ea00*/  LEA.HI.X.SX32 R7, R0, R22, 0x1, P2 ;  /* 0x0000001600077211 */ /* 0x001fe200010f0eff */
[----:B------:R-:W-:Y:S01]  /*ea10*/  IMAD.U32 R0, RZ, RZ, UR4 ;  /* 0x00000004ff007e24 */ /* 0x000fe2000f8e00ff */
[----:B------:R-:W-:Y:S01]  /*ea20*/  PRMT R3, R8, 0x7632, R3 ;  /* 0x0000763208037816 */ /* 0x000fe20000000003 */
[----:B------:R-:W-:Y:S01]  /*ea30*/  UIADD3 UR4, UPT, UPT, UR6, UR5, URZ ;  /* 0x0000000506047290 */ /* 0x000fe2000fffe0ff */
[----:B------:R-:W-:Y:S01]  /*ea40*/  LEA R8, P2, R9, R21, 0x1 ;  /* 0x0000001509087211 */ /* 0x000fe200078408ff */
[----:B--2---:R-:W-:-:S02]  /*ea50*/  IMAD.U32 R5, RZ, RZ, UR6 ;  /* 0x00000006ff057e24 */ /* 0x004fc4000f8e00ff */
[----:B------:R0:W-:Y:S01]  /*ea60*/  @P1 STG.E.U16 desc[UR30][R6.64], R3 ;  /* 0x0000000306001986 */ /* 0x0001e2000c10151e */
[-C--:B------:R-:W-:Y:S02]  /*ea70*/  LEA.HI.X.SX32 R9, R9, R22.reuse, 0x1, P2 ;  /* 0x0000001609097211 */ /* 0x080fe400010f0eff */
[----:B------:R-:W-:Y:S02]  /*ea80*/  ISETP.GT.AND P2, PT, R24, UR16, !P0 ;  /* 0x0000001018007c0c */ /* 0x000fe4000c744270 */
[-C--:B------:R-:W-:Y:S01]  /*ea90*/  LEA R2, P1, R0, R21.reuse, 0x1 ;  /* 0x0000001500027211 */ /* 0x080fe200078208ff */
[----:B------:R2:W-:Y:S01]  /*eaa0*/  @P3 STG.E.U16 desc[UR30][R8.64], R10 ;  /* 0x0000000a08003986 */ /* 0x0005e2000c10151e */
[----:B------:R-:W-:Y:S02]  /*eab0*/  ISETP.GT.AND P3, PT, R24, UR17, !P0 ;  /* 0x0000001118007c0c */ /* 0x000fe4000c764270 */
[----:B0-----:R-:W-:Y:S01]  /*eac0*/  LEA.HI.X.SX32 R3, R0, R22, 0x1, P1 ;  /* 0x0000001600037211 */ /* 0x001fe200008f0eff */
[----:B------:R-:W-:Y:S01]  /*ead0*/  IMAD.U32 R0, RZ, RZ, UR4 ;  /* 0x00000004ff007e24 */ /* 0x000fe2000f8e00ff */
[----:B------:R-:W-:Y:S01]  /*eae0*/  LEA R4, P1, R5, R21, 0x1 ;  /* 0x0000001505047211 */ /* 0x000fe200078208ff */
[----:B------:R-:W-:Y:S01]  /*eaf0*/  UIADD3 UR4, UPT, UPT, UR4, UR5, URZ ;  /* 0x0000000504047290 */ /* 0x000fe2000fffe0ff */
[----:B------:R-:W-:-:S02]  /*eb00*/  PRMT R7, R10, 0x7632, R7 ;  /* 0x000076320a077816 */ /* 0x000fc40000000007 */
[----:B------:R-:W-:Y:S01]  /*eb10*/  LEA.HI.X.SX32 R5, R5, R22, 0x1, P1 ;  /* 0x0000001605057211 */ /* 0x000fe200008f0eff */
[----:B------:R-:W-:Y:S01]  /*eb20*/  UIADD3 UR6, UPT, UPT, UR4, UR5, URZ ;  /* 0x0000000504067290 */ /* 0x000fe2000fffe0ff */
[----:B------:R-:W-:Y:S01]  /*eb30*/  LEA R6, P1, R0, R21, 0x1 ;  /* 0x0000001500067211 */ /* 0x000fe200078208ff */
[----:B------:R0:W-:Y:S01]  /*eb40*/  @P2 STG.E.U16 desc[UR30][R2.64], R7 ;  /* 0x0000000702002986 */ /* 0x0001e2000c10151e */
[----:B------:R-:W-:-:S03]  /*eb50*/  ISETP.GT.AND P2, PT, R24, UR29, !P0 ;  /* 0x0000001d18007c0c */ /* 0x000fc6000c744270 */
[----:B--2---:R-:W-:Y:S01]  /*eb60*/  IMAD.U32 R8, RZ, RZ, UR6 ;  /* 0x00000006ff087e24 */ /* 0x004fe2000f8e00ff */
[----:B------:R-:W-:Y:S01]  /*eb70*/  @P3 STG.E.U16 desc[UR30][R4.64], R12 ;  /* 0x0000000c04003986 */ /* 0x000fe2000c10151e */
[----:B------:R-:W-:Y:S02]  /*eb80*/  ISETP.GT.AND P3, PT, R24, UR21, !P0 ;  /* 0x0000001518007c0c */ /* 0x000fe4000c764270 */
[----:B0-----:R-:W-:Y:S01]  /*eb90*/  LEA.HI.X.SX32 R7, R0, R22, 0x1, P1 ;  /* 0x0000001600077211 */ /* 0x001fe200008f0eff */
[----:B------:R-:W-:Y:S01]  /*eba0*/  IMAD.U32 R0, RZ, RZ, UR4 ;  /* 0x00000004ff007e24 */ /* 0x000fe2000f8e00ff */
[----:B------:R-:W-:Y:S01]  /*ebb0*/  UIADD3 UR4, UPT, UPT, UR6, UR5, URZ ;  /* 0x0000000506047290 */ /* 0x000fe2000fffe0ff */
[----:B------:R-:W-:-:S03]  /*ebc0*/  PRMT R3, R12, 0x7632, R3 ;  /* 0x000076320c037816 */ /* 0x000fc60000000003 */
[----:B------:R-:W-:Y:S01]  /*ebd0*/  UIADD3 UR6, UPT, UPT, UR4, UR5, URZ ;  /* 0x0000000504067290 */ /* 0x000fe2000fffe0ff */
[----:B------:R-:W-:Y:S01]  /*ebe0*/  LEA R2, P1, R0, R21, 0x1 ;  /* 0x0000001500027211 */ /* 0x000fe200078208ff */
[----:B------:R0:W-:Y:S01]  /*ebf0*/  @P4 STG.E.U16 desc[UR30][R6.64], R3 ;  /* 0x0000000306004986 */ /* 0x0001e2000c10151e */
[----:B------:R-:W-:Y:S01]  /*ec00*/  ISETP.GT.AND P4, PT, R24, UR20, !P0 ;  /* 0x0000001418007c0c */ /* 0x000fe2000c784270 */
[----:B------:R-:W-:Y:S02]  /*ec10*/  UIADD3 UR7, UPT, UPT, UR6, UR5, URZ ;  /* 0x0000000506077290 */ /* 0x000fe4000fffe0ff */
[----:B------:R-:W-:-:S04]  /*ec20*/  IMAD.U32 R9, RZ, RZ, UR6 ;  /* 0x00000006ff097e24 */ /* 0x000fc8000f8e00ff */
[----:B------:R-:W-:Y:S01]  /*ec30*/  IMAD.U32 R11, RZ, RZ, UR7 ;  /* 0x00000007ff0b7e24 */ /* 0x000fe2000f8e00ff */
[-C--:B0-----:R-:W-:Y:S01]  /*ec40*/  LEA.HI.X.SX32 R3, R0, R22.reuse, 0x1, P1 ;  /* 0x0000001600037211 */ /* 0x081fe200008f0eff */
[----:B------:R-:W-:Y:S01]  /*ec50*/  IMAD.U32 R0, RZ, RZ, UR4 ;  /* 0x00000004ff007e24 */ /* 0x000fe2000f8e00ff */
[CC--:B------:R-:W-:Y:S01]  /*ec60*/  LEA R4, P1, R8.reuse, R21.reuse, 0x1 ;  /* 0x0000001508047211 */ /* 0x0c0fe200078208ff */
[----:B------:R-:W-:Y:S02]  /*ec70*/  UIADD3 UR4, UPT, UPT, UR7, UR5, URZ ;  /* 0x0000000507047290 */ /* 0x000fe4000fffe0ff */
[----:B------:R0:W-:Y:S01]  /*ec80*/  @P5 STG.E.U16 desc[UR30][R2.64], R14 ;  /* 0x0000000e02005986 */ /* 0x0001e2000c10151e */
[----:B------:R-:W-:Y:S02]  /*ec90*/  LEA.HI.X.SX32 R5, R8, R22, 0x1, P1 ;  /* 0x0000001608057211 */ /* 0x000fe400008f0eff */
[-C--:B------:R-:W-:Y:S02]  /*eca0*/  LEA R6, P1, R0, R21.reuse, 0x1 ;  /* 0x0000001500067211 */ /* 0x080fe400078208ff */
[----:B------:R-:W-:-:S02]  /*ecb0*/  LEA R8, P6, R9, R21, 0x1 ;  /* 0x0000001509087211 */ /* 0x000fc400078c08ff */
[-C--:B------:R-:W-:Y:S01]  /*ecc0*/  LEA.HI.X.SX32 R7, R0, R22.reuse, 0x1, P1 ;  /* 0x0000001600077211 */ /* 0x080fe200008f0eff */
[----:B------:R-:W-:Y:S01]  /*ecd0*/  IMAD.U32 R0, RZ, RZ, UR4 ;  /* 0x00000004ff007e24 */ /* 0x000fe2000f8e00ff */
[-C--:B------:R-:W-:Y:S02]  /*ece0*/  LEA.HI.X.SX32 R9, R9, R22.reuse, 0x1, P6 ;  /* 0x0000001609097211 */ /* 0x080fe400030f0eff */
[CC--:B------:R-:W-:Y:S02]  /*ecf0*/  LEA R10, P6, R11.reuse, R21.reuse, 0x1 ;  /* 0x000000150b0a7211 */ /* 0x0c0fe400078c08ff */
[----:B------:R-:W-:Y:S02]  /*ed00*/  ISETP.GT.AND P1, PT, R24, UR58, !P0 ;  /* 0x0000003a18007c0c */ /* 0x000fe4000c724270 */
[----:B------:R-:W-:Y:S02]  /*ed10*/  LEA.HI.X.SX32 R11, R11, R22, 0x1, P6 ;  /* 0x000000160b0b7211 */ /* 0x000fe400030f0eff */
[----:B------:R-:W-:-:S02]  /*ed20*/  LEA R12, P6, R0, R21, 0x1 ;  /* 0x00000015000c7211 */ /* 0x000fc400078c08ff */
[----:B------:R-:W-:Y:S02]  /*ed30*/  ISETP.GT.AND P0, PT, R24, UR28, !P0 ;  /* 0x0000001c18007c0c */ /* 0x000fe4000c704270 */
[----:B------:R-:W-:Y:S02]  /*ed40*/  LEA.HI.X.SX32 R13, R0, R22, 0x1, P6 ;  /* 0x00000016000d7211 */ /* 0x000fe400030f0eff */
[----:B------:R-:W-:Y:S02]  /*ed50*/  PRMT R0, R14, 0x7632, R0 ;  /* 0x000076320e007816 */ /* 0x000fe40000000000 */
[----:B0-----:R-:W-:-:S03]  /*ed60*/  PRMT R3, R16, 0x7632, R3 ;  /* 0x0000763210037816 */ /* 0x001fc60000000003 */
[----:B------:R0:W-:Y:S04]  /*ed70*/  @P4 STG.E.U16 desc[UR30][R4.64], R0 ;  /* 0x0000000004004986 */ /* 0x0001e8000c10151e */
[----:B------:R2:W-:Y:S04]  /*ed80*/  @P3 STG.E.U16 desc[UR30][R6.64], R16 ;  /* 0x0000001006003986 */ /* 0x0005e8000c10151e */
[----:B------:R2:W-:Y:S01]  /*ed90*/  @P2 STG.E.U16 desc[UR30][R8.64], R3 ;  /* 0x0000000308002986 */ /* 0x0005e2000c10151e */
[----:B0-----:R-:W-:-:S03]  /*eda0*/  PRMT R5, R18, 0x7632, R5 ;  /* 0x0000763212057816 */ /* 0x001fc60000000005 */
[----:B------:R2:W-:Y:S04]  /*edb0*/  @P1 STG.E.U16 desc[UR30][R10.64], R18 ;  /* 0x000000120a001986 */ /* 0x0005e8000c10151e */
[----:B------:R2:W-:Y:S01]  /*edc0*/  @P0 STG.E.U16 desc[UR30][R12.64], R5 ;  /* 0x000000050c000986 */ /* 0x0005e2000c10151e */
[----:B-1----:R-:W-:Y:S06]  /*edd0*/  BAR.SYNC.DEFER_BLOCKING 0x0 ;  /* 0x0000000000007b1d */ /* 0x002fec0000010000 */
[----:B------:R-:W-:Y:S05]  /*ede0*/  BRA.U UP0, `(.L_x_14) ;  /* 0x0000000100a07547 */ /* 0x000fea000b800000 */
[----:B------:R-:W0:Y:S01]  /*edf0*/  S2UR UR5, SR_CgaCtaId ;  /* 0x00000000000579c3 */ /* 0x000e220000008800 */
[----:B------:R-:W-:Y:S01]  /*ee00*/  NOP ;  /* 0x0000000000007918 */ /* 0x000fe20000000000 */
[----:B------:R-:W-:Y:S01]  /*ee10*/  UMOV UR4, 0x50 ;  /* 0x0000005000047882 */ /* 0x000fe20000000000 */
[----:B------:R-:W-:Y:S02]  /*ee20*/  IMAD.U32 R0, RZ, RZ, UR13 ;  /* 0x0000000dff007e24 */ /* 0x000fe4000f8e00ff */
[----:B--2---:R-:W-:Y:S02]  /*ee30*/  IMAD.MOV.U32 R3, RZ, RZ, 0xf ;  /* 0x0000000fff037424 */ /* 0x004fe400078e00ff */
[----:B------:R-:W-:Y:S01]  /*ee40*/  IMAD.MOV.U32 R7, RZ, RZ, 0x1 ;  /* 0x00000001ff077424 */ /* 0x000fe200078e00ff */
[----:B------:R-:W-:-:S04]  /*ee50*/  LOP3.LUT R0, R0, 0xffff, RZ, 0xc0, !PT ;  /* 0x0000ffff00007812 */ /* 0x000fc800078ec0ff */
[----:B------:R-:W-:-:S05]  /*ee60*/  SHF.R.U32.HI R0, RZ, 0x5, R0 ;  /* 0x00000005ff007819 */ /* 0x000fca0000011600 */
[----:B------:R-:W-:Y:S01]  /*ee70*/  VIADD R2, R0, 0x10 ;  /* 0x0000001000027836 */ /* 0x000fe20000000000 */
[----:B------:R-:W-:Y:S01]  /*ee80*/  SHF.L.U32 R0, R3, R0, RZ ;  /* 0x0000000003007219 */ /* 0x000fe200000006ff */
[----:B0-----:R-:W-:-:S03]  /*ee90*/  ULEA UR6, UR5, UR4, 0x18 ;  /* 0x0000000405067291 */ /* 0x001fc6000f8ec0ff */
[----:B------:R-:W-:-:S04]  /*eea0*/  SHF.L.U32 R3, R7, R2, RZ ;  /* 0x0000000207037219 */ /* 0x000fc800000006ff */
[----:B------:R-:W-:Y:S02]  /*eeb0*/  LOP3.LUT R0, R3, R0, RZ, 0xfc, !PT ;  /* 0x0000000003007212 */ /* 0x000fe400078efcff */
[----:B------:R-:W0:Y:S02]  /*eec0*/  LDS R5, [UR6] ;  /* 0x00000006ff057984 */ /* 0x000e240008000800 */
[C---:B------:R-:W-:Y:S02]  /*eed0*/  LOP3.LUT R2, R0.reuse, 0xffff, RZ, 0xc0, !PT ;  /* 0x0000ffff00027812 */ /* 0x040fe400078ec0ff */
[----:B0-----:R-:W-:-:S04]  /*eee0*/  LOP3.LUT R3, R0, 0xffff, R5, 0x80, !PT ;  /* 0x0000ffff00037812 */ /* 0x001fc800078e8005 */
[----:B------:R-:W-:-:S13]  /*eef0*/  ISETP.NE.AND P0, PT, R3, R2, PT ;  /* 0x000000020300720c */ /* 0x000fda0003f05270 */
[----:B------:R-:W-:Y:S05]  /*ef00*/  @P0 BRA `(.L_x_15) ;  /* 0x0000000000500947 */ /* 0x000fea0003800000 */
[----:B------:R-:W-:Y:S02]  /*ef10*/  SHF.R.U32.HI R5, RZ, 0x10, R5 ;  /* 0x00000010ff057819 */ /* 0x000fe40000011605 */
[----:B------:R-:W-:-:S04]  /*ef20*/  SHF.R.U32.HI R2, RZ, 0x10, R0 ;  /* 0x00000010ff027819 */ /* 0x000fc80000011600 */
[----:B------:R-:W-:-:S04]  /*ef30*/  LOP3.LUT R5, R5, R2, RZ, 0xc0, !PT ;  /* 0x0000000205057212 */ /* 0x000fc800078ec0ff */
[----:B------:R-:W-:-:S13]  /*ef40*/  ISETP.NE.AND P0, PT, R5, R2, PT ;  /* 0x000000020500720c */ /* 0x000fda0003f05270 */
[----:B------:R-:W-:Y:S05]  /*ef50*/  @P0 BRA `(.L_x_16) ;  /* 0x0000000000300947 */ /* 0x000fea0003800000 */
[----:B------:R-:W-:Y:S01]  /*ef60*/  R2UR UR4, R0 ;  /* 0x00000000000472ca */ /* 0x000fe200000e0000 */
[----:B------:R-:W-:Y:S01]  /*ef70*/  VOTEU.ANY UR5, UPT, PT ;  /* 0x0000000000057886 */ /* 0x000fe200038e0100 */
[----:B------:R-:W0:Y:S01]  /*ef80*/  S2R R0, SR_LANEID ;  /* 0x0000000000007919 */ /* 0x000e220000000000 */
[----:B------:R-:W-:-:S10]  /*ef90*/  UFLO.U32 UR5, UR5 ;  /* 0x00000005000572bd */ /* 0x000fd400080e0000 */
[----:B------:R-:W-:-:S06]  /*efa0*/  ULOP3.LUT UR4, URZ, UR4, URZ, 0x33, !UPT ;  /* 0x00000004ff047292 */ /* 0x000fcc000f8e33ff */
[----:B------:R-:W-:-:S04]  /*efb0*/  IMAD.U32 R2, RZ, RZ, UR4 ;  /* 0x00000004ff027e24 */ /* 0x000fc8000f8e00ff */
[----:B------:R-:W1:Y:S02]  /*efc0*/  REDUX UR7, R2 ;  /* 0x00000000020773c4 */ /* 0x000e640000000000 */
[----:B------:R3:W-:Y:S01]  /*efd0*/  UTCATOMSWS.AND URZ, UR4 ;  /* 0x0000000400ff79e3 */ /* 0x0007e20008000000 */
[----:B0-----:R-:W-:Y:S01]  /*efe0*/  ISETP.EQ.U32.AND P0, PT, R0, UR5, PT ;  /* 0x0000000500007c0c */ /* 0x001fe2000bf02070 */
[----:B-1----:R-:W-:-:S12]  /*eff0*/  IMAD.U32 R0, RZ, RZ, UR7 ;  /* 0x00000007ff007e24 */ /* 0x002fd8000f8e00ff */
[----:B------:R3:W-:Y:S01]  /*f000*/  @P0 ATOMS.AND RZ, [UR6], R0 ;  /* 0x00000000ffff098c */ /* 0x0007e2000a800006 */
[----:B------:R-:W-:Y:S05]  /*f010*/  BRA `(.L_x_14) ;  /* 0x0000000000147947 */ /* 0x000fea0003800000 */
.L_x_16:
[----:B------:R-:W-:-:S07]  /*f020*/  MOV R2, 0xf040 ;  /* 0x0000f04000027802 */ /* 0x000fce0000000f00 */
[----:B------:R-:W-:Y:S05]  /*f030*/  CALL.REL.NOINC `($__internal_0_$__cuda_sm10x_tcgen05_guardrail_trap_col_being_dealloced_not_returned_by_alloc) ;  /* 0x00000000002c7944 */ /* 0x000fea0003c00000 */
[----:B------:R-:W-:Y:S05]  /*f040*/  BRA `(.L_x_14) ;  /* 0x0000000000087947 */ /* 0x000fea0003800000 */
.L_x_15:
[----:B------:R-:W-:-:S07]  /*f050*/  MOV R2, 0xf070 ;  /* 0x0000f07000027802 */ /* 0x000fce0000000f00 */
[----:B------:R-:W-:Y:S05]  /*f060*/  CALL.REL.NOINC `($__internal_2_$__cuda_sm10x_tcgen05_guardrail_trap_unallocated_columns_being_dealloced) ;  /* 0x0000000000387944 */ /* 0x000fea0003c00000 */
.L_x_14:
[----:B------:R-:W-:Y:S01]  /*f070*/  NOP ;  /* 0x0000000000007918 */ /* 0x000fe20000000000 */
[----:B---3--:R-:W-:Y:S05]  /*f080*/  EXIT ;  /* 0x000000000000794d */ /* 0x008fea0003800000 */
.L_x_9:
[----:B------:R-:W0:Y:S02]  /*f090*/  SYNCS.PHASECHK.TRANS64.TRYWAIT P2, [UR4], R5 ;  /* 0x00000005ff0075a7 */ /* 0x000e240008041104 */
[----:B0-----:R-:W-:Y:S05]  /*f0a0*/  @!P2 BRA `(.L_x_9) ;  /* 0xfffffffc00f8a947 */ /* 0x001fea000383ffff */
[----:B------:R-:W-:Y:S05]  /*f0b0*/  BRA `(.L_x_17) ;  /* 0xffffffe400487947 */ /* 0x000fea000383ffff */
.L_x_13:
[----:B------:R-:W0:Y:S02]  /*f0c0*/  SYNCS.PHASECHK.TRANS64.TRYWAIT P0, [UR4], R0 ;  /* 0x00000000ff0075a7 */ /* 0x000e240008001104 */
[----:B0-----:R-:W-:Y:S05]  /*f0d0*/  @!P0 BRA `(.L_x_13) ;  /* 0xfffffffc00f88947 */ /* 0x001fea000383ffff */
[----:B------:R-:W-:Y:S05]  /*f0e0*/  BRA `(.L_x_12) ;  /* 0xfffffff400447947 */ /* 0x000fea000383ffff */
        .weak           $__internal_0_$__cuda_sm10x_tcgen05_guardrail_trap_col_being_dealloced_not_returned_by_alloc
        .type           $__internal_0_$__cuda_sm10x_tcgen05_guardrail_trap_col_being_dealloced_not_returned_by_alloc,@function
        .size           $__internal_0_$__cuda_sm10x_tcgen05_guardrail_trap_col_being_dealloced_not_returned_by_alloc,($__internal_1_$__cuda_sm10x_tcgen05_guardrail_trap_phase_invalid_during_alloc - $__internal_0_$__cuda_sm10x_tcgen05_guardrail_trap_col_being_dealloced_not_returned_by_alloc)
$__internal_0_$__cuda_sm10x_tcgen05_guardrail_trap_col_being_dealloced_not_returned_by_alloc:
[----:B------:R-:W-:Y:S05]  /*f0f0*/  BPT.TRAP 0x1 ;  /* 0x000000040000795c */ /* 0x000fea0000300000 */
[----:B------:R-:W-:-:S04]  /*f100*/  IMAD.MOV.U32 R3, RZ, RZ, 0x0 ;  /* 0x00000000ff037424 */ /* 0x000fc800078e00ff */
[----:B------:R-:W-:Y:S05]  /*f110*/  RET.REL.NODEC R2 `(matmul_kernel) ;  /* 0xffffff0c02b87950 */ /* 0x000fea0003c3ffff */
        .weak           $__internal_1_$__cuda_sm10x_tcgen05_guardrail_trap_phase_invalid_during_alloc
        .type           $__internal_1_$__cuda_sm10x_tcgen05_guardrail_trap_phase_invalid_during_alloc,@function
        .size           $__internal_1_$__cuda_sm10x_tcgen05_guardrail_trap_phase_invalid_during_alloc,($__internal_2_$__cuda_sm10x_tcgen05_guardrail_trap_unallocated_columns_being_dealloced - $__internal_1_$__cuda_sm10x_tcgen05_guardrail_trap_phase_invalid_during_alloc)
$__internal_1_$__cuda_sm10x_tcgen05_guardrail_trap_phase_invalid_during_alloc:
[----:B------:R-:W-:Y:S05]  /*f120*/  BPT.TRAP 0x1 ;  /* 0x000000040000795c */ /* 0x000fea0000300000 */
[----:B------:R-:W-:-:S04]  /*f130*/  IMAD.MOV.U32 R3, RZ, RZ, 0x0 ;  /* 0x00000000ff037424 */ /* 0x000fc800078e00ff */
[----:B------:R-:W-:Y:S05]  /*f140*/  RET.REL.NODEC R2 `(matmul_kernel) ;  /* 0xffffff0c02ac7950 */ /* 0x000fea0003c3ffff */
        .weak           $__internal_2_$__cuda_sm10x_tcgen05_guardrail_trap_unallocated_columns_being_dealloced
        .type           $__internal_2_$__cuda_sm10x_tcgen05_guardrail_trap_unallocated_columns_being_dealloced,@function
        .size           $__internal_2_$__cuda_sm10x_tcgen05_guardrail_trap_unallocated_columns_being_dealloced,(.L_x_21 - $__internal_2_$__cuda_sm10x_tcgen05_guardrail_trap_unallocated_columns_being_dealloced)
$__internal_2_$__cuda_sm10x_tcgen05_guardrail_trap_unallocated_columns_being_dealloced:
[----:B------:R-:W-:Y:S05]  /*f150*/  BPT.TRAP 0x1 ;  /* 0x000000040000795c */ /* 0x000fea0000300000 */
[----:B------:R-:W-:-:S04]  /*f160*/  IMAD.MOV.U32 R3, RZ, RZ, 0x0 ;  /* 0x00000000ff037424 */ /* 0x000fc800078e00ff */
[----:B------:R-:W-:Y:S05]  /*f170*/  RET.REL.NODEC R2 `(matmul_kernel) ;  /* 0xffffff0c02a07950 */ /* 0x000fea0003c3ffff */
.L_x_18:
[----:B------:R-:W-:-:S00]  /*f180*/  BRA `(.L_x_18) ;  /* 0xfffffffc00fc7947 */ /* 0x000fc0000383ffff */
[----:B------:R-:W-:-:S00]  /*f190*/  NOP ;  /* 0x0000000000007918 */ /* 0x000fc00000000000 */
        /* <DEDUP_REMOVED lines=14> */
.L_x_21:


//--------------------- .nv.shared.matmul_kernel  --------------------------
	.section	.nv.shared.matmul_kernel,"aw",@nobits
	.sectionflags	@""
	.align	16
	.zero		1024


//--------------------- .nv.shared.reserved.0     --------------------------
	.section	.nv.shared.reserved.0,"aw",@nobits
	.align	8
	.weak		__nv_reservedSMEM_offset_0_alias
	.size		__nv_reservedSMEM_offset_0_alias, 0, 64
	.other		__nv_reservedSMEM_offset_0_alias,@"STO_CUDA_RESERVED_SHARED STV_DEFAULT"
__nv_reservedSMEM_offset_0_alias:
	.zero		0
.nv.shared.reserved.0:
	.zero		64
	.weak		__nv_reservedSMEM_allocation_phase
	.type		__nv_reservedSMEM_allocation_phase,@object
	.size		__nv_reservedSMEM_allocation_phase,(.L_0 - __nv_reservedSMEM_allocation_phase)
__nv_reservedSMEM_allocation_phase:
	.zero		1
.L_0:
	.zero		7
	.weak		__nv_reservedSMEM_devtool_atexit_pc
	.type		__nv_reservedSMEM_devtool_atexit_pc,@object
	.size		__nv_reservedSMEM_devtool_atexit_pc,(__nv_reservedSMEM_allocation_mask - __nv_reservedSMEM_devtool_atexit_pc)
__nv_reservedSMEM_devtool_atexit_pc:
	.zero		8
	.weak		__nv_reservedSMEM_allocation_mask
	.type		__nv_reservedSMEM_allocation_mask,@object
	.size		__nv_reservedSMEM_allocation_mask,(.L_2 - __nv_reservedSMEM_allocation_mask)
__nv_reservedSMEM_allocation_mask:
	.zero		4
.L_2:


//--------------------- .nv.constant0.matmul_kernel --------------------------
	.section	.nv.constant0.matmul_kernel,"a",@progbits
	.sectionflags	@""
	.align	4
.nv.constant0.matmul_kernel:
	.zero		976


//--------------------- SYMBOLS --------------------------

	.type		.nv.reservedSmem.offset0,@object
	.size		.nv.reservedSmem.offset0,0x4
	.type		.nv.reservedSmem.cap,@object
	.size		.nv.reservedSmem.cap,0x4
